// auto-generated by cutlass_sweep.gemm — config: {"arch": "sm_90", "cluster_m": 1, "cluster_n": 1, "cublas_kernel_name": "sm90_xmma_gemm_f16f16_f16f16_f16_tt_n_tilesize64x256x64_cgasize1x1x1_warpgroupsize1x1x1_aligna2_alignc2_execute_segment_k_off_kernel__5x_cublas", "dtype": "fp16", "dtype_b": "fp16", "dtype_c_cpp": "cutlass::half_t", "layout": "tt", "stages": 0, "tile_k": 64, "tile_m": 64, "tile_n": 256}
#include "cutlass/cutlass.h"
#include "cutlass/gemm/collective/collective_builder.hpp"
#include "cutlass/gemm/device/gemm_universal_adapter.h"
#include "cutlass/gemm/kernel/gemm_universal.hpp"
#include "cutlass/epilogue/collective/collective_builder.hpp"

using ElemA = cutlass::half_t;
using ElemB = cutlass::half_t;
using ElemCD = cutlass::half_t;
using Acc  = float;
using TileShape    = cute::Shape<cute::_64, cute::_256, cute::_64>;
using ClusterShape = cute::Shape<cute::_1, cute::_1, cute::_1>;

using CollectiveEpilogue = typename cutlass::epilogue::collective::CollectiveBuilder<
    cutlass::arch::Sm90, cutlass::arch::OpClassTensorOp,
    TileShape, ClusterShape,
    cutlass::epilogue::collective::EpilogueTileAuto,
    Acc, Acc,
    ElemCD, cutlass::layout::RowMajor, 128 / cutlass::sizeof_bits<ElemCD>::value,
    ElemCD, cutlass::layout::RowMajor, 128 / cutlass::sizeof_bits<ElemCD>::value,
    cutlass::epilogue::collective::EpilogueScheduleAuto
  >::CollectiveOp;

using CollectiveMainloop = typename cutlass::gemm::collective::CollectiveBuilder<
    cutlass::arch::Sm90, cutlass::arch::OpClassTensorOp,
    ElemA, cutlass::layout::ColumnMajor, 128 / cutlass::sizeof_bits<ElemA>::value,
    ElemB, cutlass::layout::ColumnMajor, 128 / cutlass::sizeof_bits<ElemB>::value,
    Acc,
    TileShape, ClusterShape,
    cutlass::gemm::collective::StageCountAutoCarveout<static_cast<int>(sizeof(typename CollectiveEpilogue::SharedStorage))>,
    cutlass::gemm::collective::KernelScheduleAuto
  >::CollectiveOp;

using GemmKernel = cutlass::gemm::kernel::GemmUniversal<
    cute::Shape<int,int,int,int>,
    CollectiveMainloop,
    CollectiveEpilogue
>;
using Gemm = cutlass::gemm::device::GemmUniversalAdapter<GemmKernel>;

// Force the device kernel symbol into the cubin without needing a host main.
auto* _anchor = &cutlass::device_kernel<GemmKernel>;


// ===== COMPILED SASS (sm_90a) =====

	.target	sm_90a

	.elftype	@"ET_EXEC"


//--------------------- .note.nv.tkinfo           --------------------------
	.section	.note.nv.tkinfo,"",@"SHT_NOTE"
	.sectionflags	@"SHF_NOTE_NV_TKINFO"
	.tkinfo
        /*0018*/ 	.word	0x00000002
        /*0030*/ 	.string	""
        /*0030*/ 	.string	"ptxas"
        /*0030*/ 	.string	"Cuda compilation tools, release 13.0, V13.0.88"
        /*0030*/ 	.string	"Build cuda_13.0.r13.0/compiler.36424714_0"
        /*0030*/ 	.string	"-arch sm_90a -m 64 "



//--------------------- .note.nv.cuinfo           --------------------------
	.section	.note.nv.cuinfo,"",@"SHT_NOTE"
	.sectionflags	@"SHF_NOTE_NV_CUINFO"
        /*0018*/ 	.short	0x0002
        /*001a*/ 	.short	0x005a
        /*001c*/ 	.short	0x0082
	.zero		2


//--------------------- .nv.info                  --------------------------
	.section	.nv.info,"",@"SHT_CUDA_INFO"
	.align	4


	//----- nvinfo : EIATTR_REGCOUNT
	.align		4
        /*0000*/ 	.byte	0x04, 0x2f
        /*0002*/ 	.short	(.L_15 - .L_14)
	.align		4
.L_14:
        /*0004*/ 	.word	index@(_ZN7cutlass13device_kernelINS_4gemm6kernel13GemmUniversalIN4cute5tupleIJiiiiEEENS1_10collective13CollectiveMmaINS1_34MainloopSm90TmaGmmaWarpSpecializedILi5ENS5_IJNS4_1CILi1EEESB_SB_EEENS1_32KernelTmaWarpSpecializedPingpongEEENS5_IJNSA_ILi64EEENSA_ILi256EEESF_EEENS_6half_tENS5_IJSB_llEEESI_NS5_IJlSB_lEEENS4_8TiledMMAINS4_8MMA_AtomIJNS4_4SM904GMMA26MMA_64x256x16_F32F16F16_SSILNSO_5MajorE1ELSQ_0ELNSO_7ScaleInE1ELSR_1EEEEEENS4_6LayoutISC_NS5_IJNSA_ILi0EEESV_SV_EEEEENS5_IJNS4_10UnderscoreESY_SY_EEEEENS4_13SM90_TMA_LOADENS4_14ComposedLayoutINS4_7SwizzleILi3ELi4ELi3EEENS4_18smem_ptr_flag_bitsILi16EEENSU_INS5_IJSF_NSA_ILi8EEEEEENS5_IJSB_SF_EEEEEEEvNS4_8identityES11_NS12_IS14_S16_NSU_INS5_IJS17_SF_EEENS5_IJSF_SB_EEEEEEEvS1C_EENS_8epilogue10collective6detail29Sm90TmaWarpSpecializedAdapterINS1J_15DefaultEpilogueISI_SK_SK_NS1I_6thread17LinearCombinationISI_Li1EffLNS1N_9ScaleType4KindE0ELNS_15FloatRoundStyleE2ESI_EENS1_15EpilogueDefaultEEEEEvvEEEEvNT_6ParamsE)
        /*0008*/ 	.word	0x000000a8


	//----- nvinfo : EIATTR_FRAME_SIZE
	.align		4
.L_15:
        /*000c*/ 	.byte	0x04, 0x11
        /*000e*/ 	.short	(.L_17 - .L_16)
	.align		4
.L_16:
        /*0010*/ 	.word	index@(_ZN7cutlass13device_kernelINS_4gemm6kernel13GemmUniversalIN4cute5tupleIJiiiiEEENS1_10collective13CollectiveMmaINS1_34MainloopSm90TmaGmmaWarpSpecializedILi5ENS5_IJNS4_1CILi1EEESB_SB_EEENS1_32KernelTmaWarpSpecializedPingpongEEENS5_IJNSA_ILi64EEENSA_ILi256EEESF_EEENS_6half_tENS5_IJSB_llEEESI_NS5_IJlSB_lEEENS4_8TiledMMAINS4_8MMA_AtomIJNS4_4SM904GMMA26MMA_64x256x16_F32F16F16_SSILNSO_5MajorE1ELSQ_0ELNSO_7ScaleInE1ELSR_1EEEEEENS4_6LayoutISC_NS5_IJNSA_ILi0EEESV_SV_EEEEENS5_IJNS4_10UnderscoreESY_SY_EEEEENS4_13SM90_TMA_LOADENS4_14ComposedLayoutINS4_7SwizzleILi3ELi4ELi3EEENS4_18smem_ptr_flag_bitsILi16EEENSU_INS5_IJSF_NSA_ILi8EEEEEENS5_IJSB_SF_EEEEEEEvNS4_8identityES11_NS12_IS14_S16_NSU_INS5_IJS17_SF_EEENS5_IJSF_SB_EEEEEEEvS1C_EENS_8epilogue10collective6detail29Sm90TmaWarpSpecializedAdapterINS1J_15DefaultEpilogueISI_SK_SK_NS1I_6thread17LinearCombinationISI_Li1EffLNS1N_9ScaleType4KindE0ELNS_15FloatRoundStyleE2ESI_EENS1_15EpilogueDefaultEEEEEvvEEEEvNT_6ParamsE)
        /*0014*/ 	.word	0x00000008


	//----- nvinfo : EIATTR_MIN_STACK_SIZE
	.align		4
.L_17:
        /*0018*/ 	.byte	0x04, 0x12
        /*001a*/ 	.short	(.L_19 - .L_18)
	.align		4
.L_18:
        /*001c*/ 	.word	index@(_ZN7cutlass13device_kernelINS_4gemm6kernel13GemmUniversalIN4cute5tupleIJiiiiEEENS1_10collective13CollectiveMmaINS1_34MainloopSm90TmaGmmaWarpSpecializedILi5ENS5_IJNS4_1CILi1EEESB_SB_EEENS1_32KernelTmaWarpSpecializedPingpongEEENS5_IJNSA_ILi64EEENSA_ILi256EEESF_EEENS_6half_tENS5_IJSB_llEEESI_NS5_IJlSB_lEEENS4_8TiledMMAINS4_8MMA_AtomIJNS4_4SM904GMMA26MMA_64x256x16_F32F16F16_SSILNSO_5MajorE1ELSQ_0ELNSO_7ScaleInE1ELSR_1EEEEEENS4_6LayoutISC_NS5_IJNSA_ILi0EEESV_SV_EEEEENS5_IJNS4_10UnderscoreESY_SY_EEEEENS4_13SM90_TMA_LOADENS4_14ComposedLayoutINS4_7SwizzleILi3ELi4ELi3EEENS4_18smem_ptr_flag_bitsILi16EEENSU_INS5_IJSF_NSA_ILi8EEEEEENS5_IJSB_SF_EEEEEEEvNS4_8identityES11_NS12_IS14_S16_NSU_INS5_IJS17_SF_EEENS5_IJSF_SB_EEEEEEEvS1C_EENS_8epilogue10collective6detail29Sm90TmaWarpSpecializedAdapterINS1J_15DefaultEpilogueISI_SK_SK_NS1I_6thread17LinearCombinationISI_Li1EffLNS1N_9ScaleType4KindE0ELNS_15FloatRoundStyleE2ESI_EENS1_15EpilogueDefaultEEEEEvvEEEEvNT_6ParamsE)
        /*0020*/ 	.word	0x00000008
.L_19:


//--------------------- .nv.compat                --------------------------
	.section	.nv.compat,"",@"SHT_CUDA_COMPAT_INFO"
	.align	4
        /*0000*/ 	.byte	0x02, 0x09, 0x01, 0x00, 0x02, 0x02, 0x04, 0x00, 0x02, 0x05, 0x05, 0x00, 0x03, 0x07, 0x01, 0x01
        /*0010*/ 	.byte	0x02, 0x03, 0x01, 0x00, 0x02, 0x06, 0x01, 0x00, 0x04, 0x0b, 0x08, 0x00, 0x00, 0x00, 0x00, 0x00
        /*0020*/ 	.byte	0x00, 0x00, 0x00, 0x00


//--------------------- .nv.info._ZN7cutlass13device_kernelINS_4gemm6kernel13GemmUniversalIN4cute5tupleIJiiiiEEENS1_10collective13CollectiveMmaINS1_34MainloopSm90TmaGmmaWarpSpecializedILi5ENS5_IJNS4_1CILi1EEESB_SB_EEENS1_32KernelTmaWarpSpecializedPingpongEEENS5_IJNSA_ILi64EEENSA_ILi256EEESF_EEENS_6half_tENS5_IJSB_llEEESI_NS5_IJlSB_lEEENS4_8TiledMMAINS4_8MMA_AtomIJNS4_4SM904GMMA26MMA_64x256x16_F32F16F16_SSILNSO_5MajorE1ELSQ_0ELNSO_7ScaleInE1ELSR_1EEEEEENS4_6LayoutISC_NS5_IJNSA_ILi0EEESV_SV_EEEEENS5_IJNS4_10UnderscoreESY_SY_EEEEENS4_13SM90_TMA_LOADENS4_14ComposedLayoutINS4_7SwizzleILi3ELi4ELi3EEENS4_18smem_ptr_flag_bitsILi16EEENSU_INS5_IJSF_NSA_ILi8EEEEEENS5_IJSB_SF_EEEEEEEvNS4_8identityES11_NS12_IS14_S16_NSU_INS5_IJS17_SF_EEENS5_IJSF_SB_EEEEEEEvS1C_EENS_8epilogue10collective6detail29Sm90TmaWarpSpecializedAdapterINS1J_15DefaultEpilogueISI_SK_SK_NS1I_6thread17LinearCombinationISI_Li1EffLNS1N_9ScaleType4KindE0ELNS_15FloatRoundStyleE2ESI_EENS1_15EpilogueDefaultEEEEEvvEEEEvNT_6ParamsE --------------------------
	.section	.nv.info._ZN7cutlass13device_kernelINS_4gemm6kernel13GemmUniversalIN4cute5tupleIJiiiiEEENS1_10collective13CollectiveMmaINS1_34MainloopSm90TmaGmmaWarpSpecializedILi5ENS5_IJNS4_1CILi1EEESB_SB_EEENS1_32KernelTmaWarpSpecializedPingpongEEENS5_IJNSA_ILi64EEENSA_ILi256EEESF_EEENS_6half_tENS5_IJSB_llEEESI_NS5_IJlSB_lEEENS4_8TiledMMAINS4_8MMA_AtomIJNS4_4SM904GMMA26MMA_64x256x16_F32F16F16_SSILNSO_5MajorE1ELSQ_0ELNSO_7ScaleInE1ELSR_1EEEEEENS4_6LayoutISC_NS5_IJNSA_ILi0EEESV_SV_EEEEENS5_IJNS4_10UnderscoreESY_SY_EEEEENS4_13SM90_TMA_LOADENS4_14ComposedLayoutINS4_7SwizzleILi3ELi4ELi3EEENS4_18smem_ptr_flag_bitsILi16EEENSU_INS5_IJSF_NSA_ILi8EEEEEENS5_IJSB_SF_EEEEEEEvNS4_8identityES11_NS12_IS14_S16_NSU_INS5_IJS17_SF_EEENS5_IJSF_SB_EEEEEEEvS1C_EENS_8epilogue10collective6detail29Sm90TmaWarpSpecializedAdapterINS1J_15DefaultEpilogueISI_SK_SK_NS1I_6thread17LinearCombinationISI_Li1EffLNS1N_9ScaleType4KindE0ELNS_15FloatRoundStyleE2ESI_EENS1_15EpilogueDefaultEEEEEvvEEEEvNT_6ParamsE,"",@"SHT_CUDA_INFO"
	.sectionflags	@""
	.align	4


	//----- nvinfo : EIATTR_CUDA_API_VERSION
	.align		4
        /*0000*/ 	.byte	0x04, 0x37
        /*0002*/ 	.short	(.L_21 - .L_20)
.L_20:
        /*0004*/ 	.word	0x00000082


	//----- nvinfo : EIATTR_KPARAM_INFO
	.align		4
.L_21:
        /*0008*/ 	.byte	0x04, 0x17
        /*000a*/ 	.short	(.L_23 - .L_22)
.L_22:
        /*000c*/ 	.word	0x00000000
        /*0010*/ 	.short	0x0000
        /*0012*/ 	.short	0x0070
        /*0014*/ 	.byte	0x00, 0xf0, 0x01, 0x10


	//----- nvinfo : EIATTR_SPARSE_MMA_MASK
	.align		4
.L_23:
        /*0018*/ 	.byte	0x03, 0x50
        /*001a*/ 	.short	0x0000


	//----- nvinfo : EIATTR_MAXREG_COUNT
	.align		4
        /*001c*/ 	.byte	0x03, 0x1b
        /*001e*/ 	.short	0x00a8


	//----- nvinfo : EIATTR_NUM_BARRIERS
	.align		4
        /*0020*/ 	.byte	0x02, 0x4c
        /*0022*/ 	.byte	0x01
	.zero		1


	//----- nvinfo : EIATTR_EXTERNS
	.align		4
        /*0024*/ 	.byte	0x04, 0x0f
        /*0026*/ 	.short	(.L_25 - .L_24)


	//   ....[0]....
	.align		4
.L_24:
        /*0028*/ 	.word	index@(__assertfail)


	//----- nvinfo : EIATTR_ANNOTATIONS
	.align		4
.L_25:
        /*002c*/ 	.byte	0x04, 0x55
        /*002e*/ 	.short	(.L_27 - .L_26)


	//   ....[0]....
.L_26:
        /*0030*/ 	.word	0x00000001
        /*0034*/ 	.byte	0xf0, 0x0a, 0x00, 0x00, 0x01, 0x00, 0x00, 0x00, 0xd0, 0x9c, 0x00, 0x00, 0x01, 0x00, 0x00, 0x00
        /*0044*/ 	.byte	0xe0, 0xa8, 0x00, 0x00


	//----- nvinfo : EIATTR_MERCURY_ISA_VERSION
	.align		4
.L_27:
        /*0048*/ 	.byte	0x03, 0x5f
        /*004a*/ 	.short	0x0101


	//----- nvinfo : EIATTR_INT_WARP_WIDE_INSTR_OFFSETS
	.align		4
        /*004c*/ 	.byte	0x04, 0x31
        /*004e*/ 	.short	(.L_29 - .L_28)


	//   ....[0]....
.L_28:
        /*0050*/ 	.word	0x00000400


	//   ....[1]....
        /*0054*/ 	.word	0x00000420


	//   ....[2]....
        /*0058*/ 	.word	0x000004a0


	//   ....[3]....
        /*005c*/ 	.word	0x000004b0


	//   ....[4]....
        /*0060*/ 	.word	0x000004c0


	//   ....[5]....
        /*0064*/ 	.word	0x000004e0


	//   ....[6]....
        /*0068*/ 	.word	0x00000570


	//   ....[7]....
        /*006c*/ 	.word	0x00000590


	//----- nvinfo : EIATTR_COOP_GROUP_MASK_REGIDS
	.align		4
.L_29:
        /*0070*/ 	.byte	0x04, 0x29
        /*0072*/ 	.short	(.L_31 - .L_30)


	//   ....[0]....
.L_30:
        /*0074*/ 	.word	0xffffffff


	//   ....[1]....
        /*0078*/ 	.word	0xffffffff


	//   ....[2]....
        /*007c*/ 	.word	0xffffffff


	//   ....[3]....
        /*0080*/ 	.word	0xffffffff


	//   ....[4]....
        /*0084*/ 	.word	0xffffffff


	//   ....[5]....
        /*0088*/ 	.word	0xffffffff


	//----- nvinfo : EIATTR_COOP_GROUP_INSTR_OFFSETS
	.align		4
.L_31:
        /*008c*/ 	.byte	0x04, 0x28
        /*008e*/ 	.short	(.L_33 - .L_32)


	//   ....[0]....
.L_32:
        /*0090*/ 	.word	0x00000070


	//   ....[1]....
        /*0094*/ 	.word	0x00000080


	//   ....[2]....
        /*0098*/ 	.word	0x00000140


	//   ....[3]....
        /*009c*/ 	.word	0x000002f0


	//   ....[4]....
        /*00a0*/ 	.word	0x00000330


	//   ....[5]....
        /*00a4*/ 	.word	0x00000380


	//----- nvinfo : EIATTR_REG_RECONFIG
	.align		4
.L_33:
        /*00a8*/ 	.byte	0x01, 0x54
	.zero		2


	//----- nvinfo : EIATTR_SYSCALL_OFFSETS
	.align		4
        /*00ac*/ 	.byte	0x04, 0x46
        /*00ae*/ 	.short	(.L_35 - .L_34)


	//   ....[0]....
.L_34:
        /*00b0*/ 	.word	0x000015a0


	//----- nvinfo : EIATTR_MBARRIER_INSTR_OFFSETS
	.align		4
.L_35:
        /*00b4*/ 	.byte	0x04, 0x39
        /*00b6*/ 	.short	(.L_37 - .L_36)


	//   ....[0]....
.L_36:
        /*00b8*/ 	.word	0x00000240
        /*00bc*/ 	.word	0x000000ff
        /*00c0*/ 	.word	0x00000000
        /*00c4*/ 	.short	0x0100
        /*00c6*/ 	.byte	0x08
	.zero		1


	//   ....[1]....
        /*00c8*/ 	.word	0x00000250
        /*00cc*/ 	.word	0x000000ff
        /*00d0*/ 	.word	0x00000028
        /*00d4*/ 	.short	0x0100
        /*00d6*/ 	.byte	0x08
	.zero		1


	//   ....[2]....
        /*00d8*/ 	.word	0x00000260
        /*00dc*/ 	.word	0x000000ff
        /*00e0*/ 	.word	0x00000008
        /*00e4*/ 	.short	0x0100
        /*00e6*/ 	.byte	0x08
	.zero		1


	//   ....[3]....
        /*00e8*/ 	.word	0x00000270
        /*00ec*/ 	.word	0x000000ff
        /*00f0*/ 	.word	0x00000030
        /*00f4*/ 	.short	0x0100
        /*00f6*/ 	.byte	0x08
	.zero		1


	//   ....[4]....
        /*00f8*/ 	.word	0x00000280
        /*00fc*/ 	.word	0x000000ff
        /*0100*/ 	.word	0x00000010
        /*0104*/ 	.short	0x0100
        /*0106*/ 	.byte	0x08
	.zero		1


	//   ....[5]....
        /*0108*/ 	.word	0x00000290
        /*010c*/ 	.word	0x000000ff
        /*0110*/ 	.word	0x00000038
        /*0114*/ 	.short	0x0100
        /*0116*/ 	.byte	0x08
	.zero		1


	//   ....[6]....
        /*0118*/ 	.word	0x000002a0
        /*011c*/ 	.word	0x000000ff
        /*0120*/ 	.word	0x00000018
        /*0124*/ 	.short	0x0100
        /*0126*/ 	.byte	0x08
	.zero		1


	//   ....[7]....
        /*0128*/ 	.word	0x000002b0
        /*012c*/ 	.word	0x000000ff
        /*0130*/ 	.word	0x00000040
        /*0134*/ 	.short	0x0100
        /*0136*/ 	.byte	0x08
	.zero		1


	//   ....[8]....
        /*0138*/ 	.word	0x000002c0
        /*013c*/ 	.word	0x000000ff
        /*0140*/ 	.word	0x00000020
        /*0144*/ 	.short	0x0100
        /*0146*/ 	.byte	0x08
	.zero		1


	//   ....[9]....
        /*0148*/ 	.word	0x000002d0
        /*014c*/ 	.word	0x000000ff
        /*0150*/ 	.word	0x00000048
        /*0154*/ 	.short	0x0100
        /*0156*/ 	.byte	0x08
	.zero		1


	//   ....[10]....
        /*0158*/ 	.word	0x000005d0
        /*015c*/ 	.word	0x000000ff
        /*0160*/ 	.word	0x00000080
        /*0164*/ 	.short	0x0100
        /*0166*/ 	.byte	0x08
	.zero		1


	//   ....[11]....
        /*0168*/ 	.word	0x00000640
        /*016c*/ 	.word	0x000000ff
        /*0170*/ 	.word	0x00000088
        /*0174*/ 	.short	0x0100
        /*0176*/ 	.byte	0x08
	.zero		1


	//   ....[12]....
        /*0178*/ 	.word	0x00000660
        /*017c*/ 	.word	0x000000ff
        /*0180*/ 	.word	0x00000060
        /*0184*/ 	.short	0x0100
        /*0186*/ 	.byte	0x09
	.zero		1


	//   ....[13]....
        /*0188*/ 	.word	0x00000670
        /*018c*/ 	.word	0x000000ff
        /*0190*/ 	.word	0x00000068
        /*0194*/ 	.short	0x0100
        /*0196*/ 	.byte	0x09
	.zero		1


	//   ....[14]....
        /*0198*/ 	.word	0x00000680
        /*019c*/ 	.word	0x000000ff
        /*01a0*/ 	.word	0x00000070
        /*01a4*/ 	.short	0x0100
        /*01a6*/ 	.byte	0x09
	.zero		1


	//   ....[15]....
        /*01a8*/ 	.word	0x00000690
        /*01ac*/ 	.word	0x000000ff
        /*01b0*/ 	.word	0x00000078
        /*01b4*/ 	.short	0x0100
        /*01b6*/ 	.byte	0x09
	.zero		1


	//   ....[16]....
        /*01b8*/ 	.word	0x00001480
        /*01bc*/ 	.word	0x0000009d
        /*01c0*/ 	.word	0x00000000
        /*01c4*/ 	.short	0x010a
        /*01c6*/ 	.byte	0x2a
	.zero		1


	//   ....[17]....
        /*01c8*/ 	.word	0x00001620
        /*01cc*/ 	.word	0x00000003
        /*01d0*/ 	.word	0x00000000
        /*01d4*/ 	.short	0x010a
        /*01d6*/ 	.byte	0x3f
	.zero		1


	//   ....[18]....
        /*01d8*/ 	.word	0x00001680
        /*01dc*/ 	.word	0x00000003
        /*01e0*/ 	.word	0x00000000
        /*01e4*/ 	.short	0x010a
        /*01e6*/ 	.byte	0x3f
	.zero		1


	//   ....[19]....
        /*01e8*/ 	.word	0x00001a00
        /*01ec*/ 	.word	0x000000ff
        /*01f0*/ 	.word	0x00000000
        /*01f4*/ 	.short	0x010a
        /*01f6*/ 	.byte	0x04
	.zero		1


	//   ....[20]....
        /*01f8*/ 	.word	0x00001a40
        /*01fc*/ 	.word	0x000000ff
        /*0200*/ 	.word	0x00000000
        /*0204*/ 	.short	0x010a
        /*0206*/ 	.byte	0x04
	.zero		1


	//   ....[21]....
        /*0208*/ 	.word	0x00001cd0
        /*020c*/ 	.word	0x000000ff
        /*0210*/ 	.word	0x00000000
        /*0214*/ 	.short	0x0101
        /*0216*/ 	.byte	0x04
	.zero		1


	//   ....[22]....
        /*0218*/ 	.word	0x00001dc0
        /*021c*/ 	.word	0x0000009e
        /*0220*/ 	.word	0x00000000
        /*0224*/ 	.short	0x0101
        /*0226*/ 	.byte	0x2d
	.zero		1


	//   ....[23]....
        /*0228*/ 	.word	0x00001e90
        /*022c*/ 	.word	0x000000ff
        /*0230*/ 	.word	0x00000000
        /*0234*/ 	.short	0x0101
        /*0236*/ 	.byte	0x06
	.zero		1


	//   ....[24]....
        /*0238*/ 	.word	0x00001f40
        /*023c*/ 	.word	0x0000009d
        /*0240*/ 	.word	0x00000010
        /*0244*/ 	.short	0x010a
        /*0246*/ 	.byte	0x2a
	.zero		1


	//   ....[25]....
        /*0248*/ 	.word	0x00009cf0
        /*024c*/ 	.word	0x000000a0
        /*0250*/ 	.word	0x00000000
        /*0254*/ 	.short	0x0101
        /*0256*/ 	.byte	0x2d
	.zero		1


	//   ....[26]....
        /*0258*/ 	.word	0x0000a650
        /*025c*/ 	.word	0x0000000a
        /*0260*/ 	.word	0x00000028
        /*0264*/ 	.short	0x010a
        /*0266*/ 	.byte	0x3f
	.zero		1


	//   ....[27]....
        /*0268*/ 	.word	0x0000a9f0
        /*026c*/ 	.word	0x00000005
        /*0270*/ 	.word	0x00000088
        /*0274*/ 	.short	0x0101
        /*0276*/ 	.byte	0x3f
	.zero		1


	//   ....[28]....
        /*0278*/ 	.word	0x0000b170
        /*027c*/ 	.word	0x00000009
        /*0280*/ 	.word	0x00000000
        /*0284*/ 	.short	0x010a
        /*0286*/ 	.byte	0x3f
	.zero		1


	//   ....[29]....
        /*0288*/ 	.word	0x0000b1f0
        /*028c*/ 	.word	0x00000008
        /*0290*/ 	.word	0x00000000
        /*0294*/ 	.short	0x010a
        /*0296*/ 	.byte	0x3f
	.zero		1


	//   ....[30]....
        /*0298*/ 	.word	0x0000b280
        /*029c*/ 	.word	0x00000009
        /*02a0*/ 	.word	0x00000000
        /*02a4*/ 	.short	0x010a
        /*02a6*/ 	.byte	0x3f
	.zero		1


	//   ....[31]....
        /*02a8*/ 	.word	0x0000b310
        /*02ac*/ 	.word	0x00000006
        /*02b0*/ 	.word	0x00000000
        /*02b4*/ 	.short	0x010a
        /*02b6*/ 	.byte	0x3f
	.zero		1


	//   ....[32]....
        /*02b8*/ 	.word	0x0000b3a0
        /*02bc*/ 	.word	0x00000003
        /*02c0*/ 	.word	0x00000000
        /*02c4*/ 	.short	0x010a
        /*02c6*/ 	.byte	0x3f
	.zero		1


	//   ....[33]....
        /*02c8*/ 	.word	0x0000b400
        /*02cc*/ 	.word	0x0000009f
        /*02d0*/ 	.word	0x00000000
        /*02d4*/ 	.short	0x010a
        /*02d6*/ 	.byte	0x3f
	.zero		1


	//   ....[34]....
        /*02d8*/ 	.word	0x0000b450
        /*02dc*/ 	.word	0x00000003
        /*02e0*/ 	.word	0x00000000
        /*02e4*/ 	.short	0x010a
        /*02e6*/ 	.byte	0x3f
	.zero		1


	//   ....[35]....
        /*02e8*/ 	.word	0x0000b4b0
        /*02ec*/ 	.word	0x00000004
        /*02f0*/ 	.word	0x00000000
        /*02f4*/ 	.short	0x010a
        /*02f6*/ 	.byte	0x3f
	.zero		1


	//   ....[36]....
        /*02f8*/ 	.word	0x0000b500
        /*02fc*/ 	.word	0x0000009f
        /*0300*/ 	.word	0x00000010
        /*0304*/ 	.short	0x010a
        /*0306*/ 	.byte	0x3f
	.zero		1


	//   ....[37]....
        /*0308*/ 	.word	0x0000b5d0
        /*030c*/ 	.word	0x0000000a
        /*0310*/ 	.word	0x00000028
        /*0314*/ 	.short	0x010a
        /*0316*/ 	.byte	0x3f
	.zero		1


	//   ....[38]....
        /*0318*/ 	.word	0x0000b6a0
        /*031c*/ 	.word	0x00000009
        /*0320*/ 	.word	0x00000000
        /*0324*/ 	.short	0x010a
        /*0326*/ 	.byte	0x3f
	.zero		1


	//   ....[39]....
        /*0328*/ 	.word	0x0000b6f0
        /*032c*/ 	.word	0x00000008
        /*0330*/ 	.word	0x00000000
        /*0334*/ 	.short	0x010a
        /*0336*/ 	.byte	0x3f
	.zero		1


	//   ....[40]....
        /*0338*/ 	.word	0x0000b740
        /*033c*/ 	.word	0x00000009
        /*0340*/ 	.word	0x00000000
        /*0344*/ 	.short	0x010a
        /*0346*/ 	.byte	0x3f
	.zero		1


	//   ....[41]....
        /*0348*/ 	.word	0x0000b790
        /*034c*/ 	.word	0x00000006
        /*0350*/ 	.word	0x00000000
        /*0354*/ 	.short	0x010a
        /*0356*/ 	.byte	0x3f
	.zero		1


	//----- nvinfo : EIATTR_NUM_MBARRIERS
	.align		4
.L_37:
        /*0358*/ 	.byte	0x03, 0x38
        /*035a*/ 	.short	0x0010


	//----- nvinfo : EIATTR_EXIT_INSTR_OFFSETS
	.align		4
        /*035c*/ 	.byte	0x04, 0x1c
        /*035e*/ 	.short	(.L_39 - .L_38)


	//   ....[0]....
.L_38:
        /*0360*/ 	.word	0x000011a0


	//   ....[1]....
        /*0364*/ 	.word	0x00001200


	//   ....[2]....
        /*0368*/ 	.word	0x0000a380


	//   ....[3]....
        /*036c*/ 	.word	0x0000a3b0


	//   ....[4]....
        /*0370*/ 	.word	0x0000b3f0


	//----- nvinfo : EIATTR_MAX_THREADS
	.align		4
.L_39:
        /*0374*/ 	.byte	0x04, 0x05
        /*0376*/ 	.short	(.L_41 - .L_40)
.L_40:
        /*0378*/ 	.word	0x00000180
        /*037c*/ 	.word	0x00000001
        /*0380*/ 	.word	0x00000001


	//----- nvinfo : EIATTR_CRS_STACK_SIZE
	.align		4
.L_41:
        /*0384*/ 	.byte	0x04, 0x1e
        /*0386*/ 	.short	(.L_43 - .L_42)
.L_42:
        /*0388*/ 	.word	0x00000000


	//----- nvinfo : EIATTR_CBANK_PARAM_SIZE
	.align		4
.L_43:
        /*038c*/ 	.byte	0x03, 0x19
        /*038e*/ 	.short	0x0470


	//----- nvinfo : EIATTR_PARAM_CBANK
	.align		4
        /*0390*/ 	.byte	0x04, 0x0a
        /*0392*/ 	.short	(.L_45 - .L_44)
	.align		4
.L_44:
        /*0394*/ 	.word	index@(.nv.constant0._ZN7cutlass13device_kernelINS_4gemm6kernel13GemmUniversalIN4cute5tupleIJiiiiEEENS1_10collective13CollectiveMmaINS1_34MainloopSm90TmaGmmaWarpSpecializedILi5ENS5_IJNS4_1CILi1EEESB_SB_EEENS1_32KernelTmaWarpSpecializedPingpongEEENS5_IJNSA_ILi64EEENSA_ILi256EEESF_EEENS_6half_tENS5_IJSB_llEEESI_NS5_IJlSB_lEEENS4_8TiledMMAINS4_8MMA_AtomIJNS4_4SM904GMMA26MMA_64x256x16_F32F16F16_SSILNSO_5MajorE1ELSQ_0ELNSO_7ScaleInE1ELSR_1EEEEEENS4_6LayoutISC_NS5_IJNSA_ILi0EEESV_SV_EEEEENS5_IJNS4_10UnderscoreESY_SY_EEEEENS4_13SM90_TMA_LOADENS4_14ComposedLayoutINS4_7SwizzleILi3ELi4ELi3EEENS4_18smem_ptr_flag_bitsILi16EEENSU_INS5_IJSF_NSA_ILi8EEEEEENS5_IJSB_SF_EEEEEEEvNS4_8identityES11_NS12_IS14_S16_NSU_INS5_IJS17_SF_EEENS5_IJSF_SB_EEEEEEEvS1C_EENS_8epilogue10collective6detail29Sm90TmaWarpSpecializedAdapterINS1J_15DefaultEpilogueISI_SK_SK_NS1I_6thread17LinearCombinationISI_Li1EffLNS1N_9ScaleType4KindE0ELNS_15FloatRoundStyleE2ESI_EENS1_15EpilogueDefaultEEEEEvvEEEEvNT_6ParamsE)
        /*0398*/ 	.short	0x0210
        /*039a*/ 	.short	0x0470


	//----- nvinfo : EIATTR_SW_WAR
	.align		4
.L_45:
        /*039c*/ 	.byte	0x04, 0x36
        /*039e*/ 	.short	(.L_47 - .L_46)
.L_46:
        /*03a0*/ 	.word	0x00000008
.L_47:


//--------------------- .nv.callgraph             --------------------------
	.section	.nv.callgraph,"",@"SHT_CUDA_CALLGRAPH"
	.align	4
	.sectionentsize	8
	.align		4
        /*0000*/ 	.word	0x00000000
	.align		4
        /*0004*/ 	.word	0xffffffff
	.align		4
        /*0008*/ 	.word	index@(_ZN7cutlass13device_kernelINS_4gemm6kernel13GemmUniversalIN4cute5tupleIJiiiiEEENS1_10collective13CollectiveMmaINS1_34MainloopSm90TmaGmmaWarpSpecializedILi5ENS5_IJNS4_1CILi1EEESB_SB_EEENS1_32KernelTmaWarpSpecializedPingpongEEENS5_IJNSA_ILi64EEENSA_ILi256EEESF_EEENS_6half_tENS5_IJSB_llEEESI_NS5_IJlSB_lEEENS4_8TiledMMAINS4_8MMA_AtomIJNS4_4SM904GMMA26MMA_64x256x16_F32F16F16_SSILNSO_5MajorE1ELSQ_0ELNSO_7ScaleInE1ELSR_1EEEEEENS4_6LayoutISC_NS5_IJNSA_ILi0EEESV_SV_EEEEENS5_IJNS4_10UnderscoreESY_SY_EEEEENS4_13SM90_TMA_LOADENS4_14ComposedLayoutINS4_7SwizzleILi3ELi4ELi3EEENS4_18smem_ptr_flag_bitsILi16EEENSU_INS5_IJSF_NSA_ILi8EEEEEENS5_IJSB_SF_EEEEEEEvNS4_8identityES11_NS12_IS14_S16_NSU_INS5_IJS17_SF_EEENS5_IJSF_SB_EEEEEEEvS1C_EENS_8epilogue10collective6detail29Sm90TmaWarpSpecializedAdapterINS1J_15DefaultEpilogueISI_SK_SK_NS1I_6thread17LinearCombinationISI_Li1EffLNS1N_9ScaleType4KindE0ELNS_15FloatRoundStyleE2ESI_EENS1_15EpilogueDefaultEEEEEvvEEEEvNT_6ParamsE)
	.align		4
        /*000c*/ 	.word	index@(__assertfail)
	.align		4
        /*0010*/ 	.word	0x00000000
	.align		4
        /*0014*/ 	.word	0xfffffffe
	.align		4
        /*0018*/ 	.word	0x00000000
	.align		4
        /*001c*/ 	.word	0xfffffffd
	.align		4
        /*0020*/ 	.word	0x00000000
	.align		4
        /*0024*/ 	.word	0xfffffffc


//--------------------- .nv.constant4             --------------------------
	.section	.nv.constant4,"a",@progbits
	.align	8
	.align		8
.nv.constant4:
        /*0000*/ 	.dword	__assertfail
	.align		8
        /*0008*/ 	.dword	__unnamed_1
	.align		8
        /*0010*/ 	.dword	_ZN39_INTERNAL_1435a98c_4_k_cu_ac4eb87c_29774cuda3std3__45__cpo5beginE
	.align		8
        /*0018*/ 	.dword	_ZN39_INTERNAL_1435a98c_4_k_cu_ac4eb87c_29774cuda3std3__45__cpo3endE
	.align		8
        /*0020*/ 	.dword	_ZN39_INTERNAL_1435a98c_4_k_cu_ac4eb87c_29774cuda3std3__45__cpo6cbeginE
	.align		8
        /*0028*/ 	.dword	_ZN39_INTERNAL_1435a98c_4_k_cu_ac4eb87c_29774cuda3std3__45__cpo4cendE
	.align		8
        /*0030*/ 	.dword	_ZN39_INTERNAL_1435a98c_4_k_cu_ac4eb87c_29774cuda3std3__441_GLOBAL__N__1435a98c_4_k_cu_ac4eb87c_29776ignoreE
	.align		8
        /*0038*/ 	.dword	_ZN39_INTERNAL_1435a98c_4_k_cu_ac4eb87c_29774cuda3std3__419piecewise_constructE
	.align		8
        /*0040*/ 	.dword	_ZN39_INTERNAL_1435a98c_4_k_cu_ac4eb87c_29774cuda3std3__48in_placeE
	.align		8
        /*0048*/ 	.dword	_ZN39_INTERNAL_1435a98c_4_k_cu_ac4eb87c_29774cuda3std6ranges3__45__cpo4swapE
	.align		8
        /*0050*/ 	.dword	_ZN39_INTERNAL_1435a98c_4_k_cu_ac4eb87c_29774cuda3std6ranges3__45__cpo9iter_moveE
	.align		8
        /*0058*/ 	.dword	_ZN39_INTERNAL_1435a98c_4_k_cu_ac4eb87c_29774cute7productE
	.align		8
        /*0060*/ 	.dword	_ZN39_INTERNAL_1435a98c_4_k_cu_ac4eb87c_29774cute1_E
	.align		8
        /*0068*/ 	.dword	$str$22
	.align		8
        /*0070*/ 	.dword	$str$23


//--------------------- .text._ZN7cutlass13device_kernelINS_4gemm6kernel13GemmUniversalIN4cute5tupleIJiiiiEEENS1_10collective13CollectiveMmaINS1_34MainloopSm90TmaGmmaWarpSpecializedILi5ENS5_IJNS4_1CILi1EEESB_SB_EEENS1_32KernelTmaWarpSpecializedPingpongEEENS5_IJNSA_ILi64EEENSA_ILi256EEESF_EEENS_6half_tENS5_IJSB_llEEESI_NS5_IJlSB_lEEENS4_8TiledMMAINS4_8MMA_AtomIJNS4_4SM904GMMA26MMA_64x256x16_F32F16F16_SSILNSO_5MajorE1ELSQ_0ELNSO_7ScaleInE1ELSR_1EEEEEENS4_6LayoutISC_NS5_IJNSA_ILi0EEESV_SV_EEEEENS5_IJNS4_10UnderscoreESY_SY_EEEEENS4_13SM90_TMA_LOADENS4_14ComposedLayoutINS4_7SwizzleILi3ELi4ELi3EEENS4_18smem_ptr_flag_bitsILi16EEENSU_INS5_IJSF_NSA_ILi8EEEEEENS5_IJSB_SF_EEEEEEEvNS4_8identityES11_NS12_IS14_S16_NSU_INS5_IJS17_SF_EEENS5_IJSF_SB_EEEEEEEvS1C_EENS_8epilogue10collective6detail29Sm90TmaWarpSpecializedAdapterINS1J_15DefaultEpilogueISI_SK_SK_NS1I_6thread17LinearCombinationISI_Li1EffLNS1N_9ScaleType4KindE0ELNS_15FloatRoundStyleE2ESI_EENS1_15EpilogueDefaultEEEEEvvEEEEvNT_6ParamsE --------------------------
	.section	.text._ZN7cutlass13device_kernelINS_4gemm6kernel13GemmUniversalIN4cute5tupleIJiiiiEEENS1_10collective13CollectiveMmaINS1_34MainloopSm90TmaGmmaWarpSpecializedILi5ENS5_IJNS4_1CILi1EEESB_SB_EEENS1_32KernelTmaWarpSpecializedPingpongEEENS5_IJNSA_ILi64EEENSA_ILi256EEESF_EEENS_6half_tENS5_IJSB_llEEESI_NS5_IJlSB_lEEENS4_8TiledMMAINS4_8MMA_AtomIJNS4_4SM904GMMA26MMA_64x256x16_F32F16F16_SSILNSO_5MajorE1ELSQ_0ELNSO_7ScaleInE1ELSR_1EEEEEENS4_6LayoutISC_NS5_IJNSA_ILi0EEESV_SV_EEEEENS5_IJNS4_10UnderscoreESY_SY_EEEEENS4_13SM90_TMA_LOADENS4_14ComposedLayoutINS4_7SwizzleILi3ELi4ELi3EEENS4_18smem_ptr_flag_bitsILi16EEENSU_INS5_IJSF_NSA_ILi8EEEEEENS5_IJSB_SF_EEEEEEEvNS4_8identityES11_NS12_IS14_S16_NSU_INS5_IJS17_SF_EEENS5_IJSF_SB_EEEEEEEvS1C_EENS_8epilogue10collective6detail29Sm90TmaWarpSpecializedAdapterINS1J_15DefaultEpilogueISI_SK_SK_NS1I_6thread17LinearCombinationISI_Li1EffLNS1N_9ScaleType4KindE0ELNS_15FloatRoundStyleE2ESI_EENS1_15EpilogueDefaultEEEEEvvEEEEvNT_6ParamsE,"ax",@progbits
	.align	128
.text._ZN7cutlass13device_kernelINS_4gemm6kernel13GemmUniversalIN4cute5tupleIJiiiiEEENS1_10collective13CollectiveMmaINS1_34MainloopSm90TmaGmmaWarpSpecializedILi5ENS5_IJNS4_1CILi1EEESB_SB_EEENS1_32KernelTmaWarpSpecializedPingpongEEENS5_IJNSA_ILi64EEENSA_ILi256EEESF_EEENS_6half_tENS5_IJSB_llEEESI_NS5_IJlSB_lEEENS4_8TiledMMAINS4_8MMA_AtomIJNS4_4SM904GMMA26MMA_64x256x16_F32F16F16_SSILNSO_5MajorE1ELSQ_0ELNSO_7ScaleInE1ELSR_1EEEEEENS4_6LayoutISC_NS5_IJNSA_ILi0EEESV_SV_EEEEENS5_IJNS4_10UnderscoreESY_SY_EEEEENS4_13SM90_TMA_LOADENS4_14ComposedLayoutINS4_7SwizzleILi3ELi4ELi3EEENS4_18smem_ptr_flag_bitsILi16EEENSU_INS5_IJSF_NSA_ILi8EEEEEENS5_IJSB_SF_EEEEEEEvNS4_8identityES11_NS12_IS14_S16_NSU_INS5_IJS17_SF_EEENS5_IJSF_SB_EEEEEEEvS1C_EENS_8epilogue10collective6detail29Sm90TmaWarpSpecializedAdapterINS1J_15DefaultEpilogueISI_SK_SK_NS1I_6thread17LinearCombinationISI_Li1EffLNS1N_9ScaleType4KindE0ELNS_15FloatRoundStyleE2ESI_EENS1_15EpilogueDefaultEEEEEvvEEEEvNT_6ParamsE:
        .type           _ZN7cutlass13device_kernelINS_4gemm6kernel13GemmUniversalIN4cute5tupleIJiiiiEEENS1_10collective13CollectiveMmaINS1_34MainloopSm90TmaGmmaWarpSpecializedILi5ENS5_IJNS4_1CILi1EEESB_SB_EEENS1_32KernelTmaWarpSpecializedPingpongEEENS5_IJNSA_ILi64EEENSA_ILi256EEESF_EEENS_6half_tENS5_IJSB_llEEESI_NS5_IJlSB_lEEENS4_8TiledMMAINS4_8MMA_AtomIJNS4_4SM904GMMA26MMA_64x256x16_F32F16F16_SSILNSO_5MajorE1ELSQ_0ELNSO_7ScaleInE1ELSR_1EEEEEENS4_6LayoutISC_NS5_IJNSA_ILi0EEESV_SV_EEEEENS5_IJNS4_10UnderscoreESY_SY_EEEEENS4_13SM90_TMA_LOADENS4_14ComposedLayoutINS4_7SwizzleILi3ELi4ELi3EEENS4_18smem_ptr_flag_bitsILi16EEENSU_INS5_IJSF_NSA_ILi8EEEEEENS5_IJSB_SF_EEEEEEEvNS4_8identityES11_NS12_IS14_S16_NSU_INS5_IJS17_SF_EEENS5_IJSF_SB_EEEEEEEvS1C_EENS_8epilogue10collective6detail29Sm90TmaWarpSpecializedAdapterINS1J_15DefaultEpilogueISI_SK_SK_NS1I_6thread17LinearCombinationISI_Li1EffLNS1N_9ScaleType4KindE0ELNS_15FloatRoundStyleE2ESI_EENS1_15EpilogueDefaultEEEEEvvEEEEvNT_6ParamsE,@function
        .size           _ZN7cutlass13device_kernelINS_4gemm6kernel13GemmUniversalIN4cute5tupleIJiiiiEEENS1_10collective13CollectiveMmaINS1_34MainloopSm90TmaGmmaWarpSpecializedILi5ENS5_IJNS4_1CILi1EEESB_SB_EEENS1_32KernelTmaWarpSpecializedPingpongEEENS5_IJNSA_ILi64EEENSA_ILi256EEESF_EEENS_6half_tENS5_IJSB_llEEESI_NS5_IJlSB_lEEENS4_8TiledMMAINS4_8MMA_AtomIJNS4_4SM904GMMA26MMA_64x256x16_F32F16F16_SSILNSO_5MajorE1ELSQ_0ELNSO_7ScaleInE1ELSR_1EEEEEENS4_6LayoutISC_NS5_IJNSA_ILi0EEESV_SV_EEEEENS5_IJNS4_10UnderscoreESY_SY_EEEEENS4_13SM90_TMA_LOADENS4_14ComposedLayoutINS4_7SwizzleILi3ELi4ELi3EEENS4_18smem_ptr_flag_bitsILi16EEENSU_INS5_IJSF_NSA_ILi8EEEEEENS5_IJSB_SF_EEEEEEEvNS4_8identityES11_NS12_IS14_S16_NSU_INS5_IJS17_SF_EEENS5_IJSF_SB_EEEEEEEvS1C_EENS_8epilogue10collective6detail29Sm90TmaWarpSpecializedAdapterINS1J_15DefaultEpilogueISI_SK_SK_NS1I_6thread17LinearCombinationISI_Li1EffLNS1N_9ScaleType4KindE0ELNS_15FloatRoundStyleE2ESI_EENS1_15EpilogueDefaultEEEEEvvEEEEvNT_6ParamsE,(.L_x_327 - _ZN7cutlass13device_kernelINS_4gemm6kernel13GemmUniversalIN4cute5tupleIJiiiiEEENS1_10collective13CollectiveMmaINS1_34MainloopSm90TmaGmmaWarpSpecializedILi5ENS5_IJNS4_1CILi1EEESB_SB_EEENS1_32KernelTmaWarpSpecializedPingpongEEENS5_IJNSA_ILi64EEENSA_ILi256EEESF_EEENS_6half_tENS5_IJSB_llEEESI_NS5_IJlSB_lEEENS4_8TiledMMAINS4_8MMA_AtomIJNS4_4SM904GMMA26MMA_64x256x16_F32F16F16_SSILNSO_5MajorE1ELSQ_0ELNSO_7ScaleInE1ELSR_1EEEEEENS4_6LayoutISC_NS5_IJNSA_ILi0EEESV_SV_EEEEENS5_IJNS4_10UnderscoreESY_SY_EEEEENS4_13SM90_TMA_LOADENS4_14ComposedLayoutINS4_7SwizzleILi3ELi4ELi3EEENS4_18smem_ptr_flag_bitsILi16EEENSU_INS5_IJSF_NSA_ILi8EEEEEENS5_IJSB_SF_EEEEEEEvNS4_8identityES11_NS12_IS14_S16_NSU_INS5_IJS17_SF_EEENS5_IJSF_SB_EEEEEEEvS1C_EENS_8epilogue10collective6detail29Sm90TmaWarpSpecializedAdapterINS1J_15DefaultEpilogueISI_SK_SK_NS1I_6thread17LinearCombinationISI_Li1EffLNS1N_9ScaleType4KindE0ELNS_15FloatRoundStyleE2ESI_EENS1_15EpilogueDefaultEEEEEvvEEEEvNT_6ParamsE)
        .other          _ZN7cutlass13device_kernelINS_4gemm6kernel13GemmUniversalIN4cute5tupleIJiiiiEEENS1_10collective13CollectiveMmaINS1_34MainloopSm90TmaGmmaWarpSpecializedILi5ENS5_IJNS4_1CILi1EEESB_SB_EEENS1_32KernelTmaWarpSpecializedPingpongEEENS5_IJNSA_ILi64EEENSA_ILi256EEESF_EEENS_6half_tENS5_IJSB_llEEESI_NS5_IJlSB_lEEENS4_8TiledMMAINS4_8MMA_AtomIJNS4_4SM904GMMA26MMA_64x256x16_F32F16F16_SSILNSO_5MajorE1ELSQ_0ELNSO_7ScaleInE1ELSR_1EEEEEENS4_6LayoutISC_NS5_IJNSA_ILi0EEESV_SV_EEEEENS5_IJNS4_10UnderscoreESY_SY_EEEEENS4_13SM90_TMA_LOADENS4_14ComposedLayoutINS4_7SwizzleILi3ELi4ELi3EEENS4_18smem_ptr_flag_bitsILi16EEENSU_INS5_IJSF_NSA_ILi8EEEEEENS5_IJSB_SF_EEEEEEEvNS4_8identityES11_NS12_IS14_S16_NSU_INS5_IJS17_SF_EEENS5_IJSF_SB_EEEEEEEvS1C_EENS_8epilogue10collective6detail29Sm90TmaWarpSpecializedAdapterINS1J_15DefaultEpilogueISI_SK_SK_NS1I_6thread17LinearCombinationISI_Li1EffLNS1N_9ScaleType4KindE0ELNS_15FloatRoundStyleE2ESI_EENS1_15EpilogueDefaultEEEEEvvEEEEvNT_6ParamsE,@"STO_CUDA_ENTRY STV_DEFAULT"
_ZN7cutlass13device_kernelINS_4gemm6kernel13GemmUniversalIN4cute5tupleIJiiiiEEENS1_10collective13CollectiveMmaINS1_34MainloopSm90TmaGmmaWarpSpecializedILi5ENS5_IJNS4_1CILi1EEESB_SB_EEENS1_32KernelTmaWarpSpecializedPingpongEEENS5_IJNSA_ILi64EEENSA_ILi256EEESF_EEENS_6half_tENS5_IJSB_llEEESI_NS5_IJlSB_lEEENS4_8TiledMMAINS4_8MMA_AtomIJNS4_4SM904GMMA26MMA_64x256x16_F32F16F16_SSILNSO_5MajorE1ELSQ_0ELNSO_7ScaleInE1ELSR_1EEEEEENS4_6LayoutISC_NS5_IJNSA_ILi0EEESV_SV_EEEEENS5_IJNS4_10UnderscoreESY_SY_EEEEENS4_13SM90_TMA_LOADENS4_14ComposedLayoutINS4_7SwizzleILi3ELi4ELi3EEENS4_18smem_ptr_flag_bitsILi16EEENSU_INS5_IJSF_NSA_ILi8EEEEEENS5_IJSB_SF_EEEEEEEvNS4_8identityES11_NS12_IS14_S16_NSU_INS5_IJS17_SF_EEENS5_IJSF_SB_EEEEEEEvS1C_EENS_8epilogue10collective6detail29Sm90TmaWarpSpecializedAdapterINS1J_15DefaultEpilogueISI_SK_SK_NS1I_6thread17LinearCombinationISI_Li1EffLNS1N_9ScaleType4KindE0ELNS_15FloatRoundStyleE2ESI_EENS1_15EpilogueDefaultEEEEEvvEEEEvNT_6ParamsE:
[----:B------:R-:W0:Y:S02]  /*0000*/  LDC R1, c[0x0][0x28] ;  /* 0x00000a00ff017b82 */ /* 0x000e240000000800 */
[----:B0-----:R-:W-:Y:S01]  /*0010*/  VIADD R1, R1, 0xfffffff8 ;  /* 0xfffffff801017836 */ /* 0x001fe20000000000 */
[----:B------:R-:W0:Y:S01]  /*0020*/  S2R R4, SR_TID.X ;  /* 0x0000000000047919 */ /* 0x000e220000002100 */
[----:B------:R-:W-:Y:S01]  /*0030*/  ELECT P0, URZ, PT ;  /* 0x00000000003f782f */ /* 0x000fe20003800000 */
[----:B------:R-:W-:Y:S01]  /*0040*/  BSSY B0, `(.L_x_0) ;  /* 0x000000f000007945 */ /* 0x000fe20003800000 */
[--C-:B0-----:R-:W-:Y:S02]  /*0050*/  SHF.R.U32.HI R0, RZ, 0x5, R4.reuse ;  /* 0x00000005ff007819 */ /* 0x101fe40000011604 */
[----:B------:R-:W-:-:S03]  /*0060*/  SHF.R.U32.HI R5, RZ, 0x7, R4 ;  /* 0x00000007ff057819 */ /* 0x000fc60000011604 */
[----:B------:R-:W0:Y:S04]  /*0070*/  SHFL.IDX PT, R2, R0, RZ, 0x1f ;  /* 0x00001fff00027589 */ /* 0x000e2800000e0000 */
[----:B------:R1:W2:Y:S01]  /*0080*/  SHFL.IDX PT, R8, R5, RZ, 0x1f ;  /* 0x00001fff05087589 */ /* 0x0002a200000e0000 */
[----:B0-----:R-:W-:-:S13]  /*0090*/  ISETP.NE.OR P0, PT, R2, RZ, !P0 ;  /* 0x000000ff0200720c */ /* 0x001fda0004705670 */
[----:B-12---:R-:W-:Y:S05]  /*00a0*/  @P0 BRA `(.L_x_1) ;  /* 0x0000000000200947 */ /* 0x006fea0003800000 */
[----:B------:R-:W-:Y:S02]  /*00b0*/  ULDC.64 UR4, c[0x0][0x198] ;  /* 0x0000660000047ab9 */ /* 0x000fe40000000a00 */
[----:B------:R-:W-:Y:S02]  /*00c0*/  UIADD3 UR6, UP0, UR4, 0xf0, URZ ;  /* 0x000000f004067890 */ /* 0x000fe4000ff1e03f */
[----:B------:R-:W-:Y:S02]  /*00d0*/  UIADD3 UR4, UP1, UR4, 0x1f0, URZ ;  /* 0x000001f004047890 */ /* 0x000fe4000ff3e03f */
[----:B------:R-:W-:Y:S02]  /*00e0*/  UIADD3.X UR7, URZ, UR5, URZ, UP0, !UPT ;  /* 0x000000053f077290 */ /* 0x000fe400087fe43f */
[----:B------:R-:W-:-:S07]  /*00f0*/  UIADD3.X UR5, URZ, UR5, URZ, UP1, !UPT ;  /* 0x000000053f057290 */ /* 0x000fce0008ffe43f */
[----:B------:R0:W-:Y:S02]  /*0100*/  UTMACCTL.PF [UR6] ;  /* 0x00000000060079b9 */ /* 0x0001e40008040000 */
[----:B------:R0:W-:Y:S02]  /*0110*/  UTMACCTL.PF [UR4] ;  /* 0x00000000040079b9 */ /* 0x0001e40008040000 */
[----:B0-----:R-:W-:Y:S01]  /*0120*/  NOP ;  /* 0x0000000000007918 */ /* 0x001fe20000000000 */
.L_x_1:
[----:B------:R-:W-:Y:S05]  /*0130*/  BSYNC B0 ;  /* 0x0000000000007941 */ /* 0x000fea0003800000 */
.L_x_0:
[----:B------:R-:W0:Y:S02]  /*0140*/  SHFL.IDX PT, R3, R0, RZ, 0x1f ;  /* 0x00001fff00037589 */ /* 0x000e2400000e0000 */
[----:B0-----:R-:W-:-:S13]  /*0150*/  ISETP.NE.AND P0, PT, R3, RZ, PT ;  /* 0x000000ff0300720c */ /* 0x001fda0003f05270 */
[----:B------:R-:W-:Y:S05]  /*0160*/  @P0 BRA `(.L_x_2) ;  /* 0x0000000000600947 */ /* 0x000fea0003800000 */
[----:B------:R-:W0:Y:S01]  /*0170*/  S2UR UR8, SR_CgaCtaId ;  /* 0x00000000000879c3 */ /* 0x000e220000008800 */
[----:B------:R-:W-:Y:S01]  /*0180*/  UMOV UR4, 0x400 ;  /* 0x0000040000047882 */ /* 0x000fe20000000000 */
[----:B------:R-:W-:Y:S01]  /*0190*/  UMOV UR5, 0x1 ;  /* 0x0000000100057882 */ /* 0x000fe20000000000 */
[----:B------:R-:W-:Y:S01]  /*01a0*/  UMOV UR6, 0x80 ;  /* 0x0000008000067882 */ /* 0x000fe20000000000 */
[----:B------:R-:W-:Y:S01]  /*01b0*/  ELECT P0, URZ, PT ;  /* 0x00000000003f782f */ /* 0x000fe20003800000 */
[----:B------:R-:W-:-:S04]  /*01c0*/  UIADD3 UR6, -UR6, 0x100000, URZ ;  /* 0x0010000006067890 */ /* 0x000fc8000fffe13f */
[----:B------:R-:W-:Y:S02]  /*01d0*/  USHF.L.U32 UR7, UR6, 0xb, URZ ;  /* 0x0000000b06077899 */ /* 0x000fe4000800063f */
[----:B------:R-:W-:Y:S02]  /*01e0*/  USHF.L.U32 UR6, UR6, 0x1, URZ ;  /* 0x0000000106067899 */ /* 0x000fe4000800063f */
[----:B0-----:R-:W-:Y:S02]  /*01f0*/  ULEA UR8, UR8, UR4, 0x18 ;  /* 0x0000000408087291 */ /* 0x001fe4000f8ec03f */
[----:B------:R-:W-:-:S04]  /*0200*/  UIADD3 UR4, -UR5, 0x100000, URZ ;  /* 0x0010000005047890 */ /* 0x000fc8000fffe13f */
[----:B------:R-:W-:Y:S02]  /*0210*/  USHF.L.U32 UR5, UR4, 0xb, URZ ;  /* 0x0000000b04057899 */ /* 0x000fe4000800063f */
[----:B------:R-:W-:Y:S01]  /*0220*/  USHF.L.U32 UR4, UR4, 0x1, URZ ;  /* 0x0000000104047899 */ /* 0x000fe2000800063f */
[----:B------:R-:W0:Y:S11]  /*0230*/  FENCE.VIEW.ASYNC.S ;  /* 0x00000000000073c6 */ /* 0x000e360000000000 */
[----:B0-----:R0:W1:Y:S01]  /*0240*/  SYNCS.EXCH.64 URZ, [UR8], UR4 ;  /* 0x00000004083f75b2 */ /* 0x0010620008000100 */
[----:B------:R0:W2:Y:S01]  /*0250*/  SYNCS.EXCH.64 URZ, [UR8+0x28], UR6 ;  /* 0x00002806083f75b2 */ /* 0x0000a20008000100 */
[----:B------:R0:W3:Y:S01]  /*0260*/  SYNCS.EXCH.64 URZ, [UR8+0x8], UR4 ;  /* 0x00000804083f75b2 */ /* 0x0000e20008000100 */
[----:B------:R0:W4:Y:S01]  /*0270*/  SYNCS.EXCH.64 URZ, [UR8+0x30], UR6 ;  /* 0x00003006083f75b2 */ /* 0x0001220008000100 */
[----:B------:R0:W0:Y:S01]  /*0280*/  SYNCS.EXCH.64 URZ, [UR8+0x10], UR4 ;  /* 0x00001004083f75b2 */ /* 0x0000220008000100 */
[----:B------:R0:W0:Y:S01]  /*0290*/  SYNCS.EXCH.64 URZ, [UR8+0x38], UR6 ;  /* 0x00003806083f75b2 */ /* 0x0000220008000100 */
[----:B------:R0:W0:Y:S01]  /*02a0*/  SYNCS.EXCH.64 URZ, [UR8+0x18], UR4 ;  /* 0x00001804083f75b2 */ /* 0x0000220008000100 */
[----:B------:R0:W0:Y:S01]  /*02b0*/  SYNCS.EXCH.64 URZ, [UR8+0x40], UR6 ;  /* 0x00004006083f75b2 */ /* 0x0000220008000100 */
[----:B------:R0:W0:Y:S01]  /*02c0*/  SYNCS.EXCH.64 URZ, [UR8+0x20], UR4 ;  /* 0x00002004083f75b2 */ /* 0x0000220008000100 */
[----:B------:R0:W0:Y:S01]  /*02d0*/  SYNCS.EXCH.64 URZ, [UR8+0x48], UR6 ;  /* 0x00004806083f75b2 */ /* 0x0000220008000100 */
[----:B------:R-:W-:Y:S01]  /*02e0*/  NOP ;  /* 0x0000000000007918 */ /* 0x000fe20000000000 */
.L_x_2:
[----:B------:R-:W5:Y:S01]  /*02f0*/  SHFL.IDX PT, R6, R0, RZ, 0x1f ;  /* 0x00001fff00067589 */ /* 0x000f6200000e0000 */
[----:B------:R-:W-:Y:S01]  /*0300*/  ELECT P0, URZ, PT ;  /* 0x00000000003f782f */ /* 0x000fe20003800000 */
[----:B------:R-:W-:Y:S01]  /*0310*/  NOP ;  /* 0x0000000000007918 */ /* 0x000fe20000000000 */
[----:B------:R-:W-:Y:S01]  /*0320*/  ELECT P1, URZ, PT ;  /* 0x00000000003f782f */ /* 0x000fe20003820000 */
[----:B------:R-:W1:Y:S01]  /*0330*/  SHFL.IDX PT, R3, R0, RZ, 0x1f ;  /* 0x00001fff00037589 */ /* 0x000e6200000e0000 */
[----:B0-----:R-:W-:Y:S01]  /*0340*/  UMOV UR4, 0x20 ;  /* 0x0000002000047882 */ /* 0x001fe20000000000 */
[----:B------:R-:W-:Y:S01]  /*0350*/  UMOV UR11, 0x80 ;  /* 0x00000080000b7882 */ /* 0x000fe20000000000 */
[----:B------:R-:W-:Y:S01]  /*0360*/  NOP ;  /* 0x0000000000007918 */ /* 0x000fe20000000000 */
[C---:B------:R-:W-:Y:S01]  /*0370*/  VIADD R33, R8.reuse, 0xffffffff ;  /* 0xffffffff08217836 */ /* 0x040fe20000000000 */
[----:B------:R-:W0:Y:S01]  /*0380*/  SHFL.IDX PT, R5, R5, RZ, 0x1f ;  /* 0x00001fff05057589 */ /* 0x000e2200000e0000 */
[----:B------:R-:W-:Y:S01]  /*0390*/  ULDC.64 UR36, c[0x0][0x208] ;  /* 0x0000820000247ab9 */ /* 0x000fe20000000a00 */
[----:B------:R-:W-:-:S02]  /*03a0*/  ISETP.NE.AND P2, PT, R8, RZ, PT ;  /* 0x000000ff0800720c */ /* 0x000fc40003f45270 */
[----:B------:R-:W-:Y:S02]  /*03b0*/  ISETP.GE.U32.AND P3, PT, R33, 0x2, PT ;  /* 0x000000022100780c */ /* 0x000fe40003f66070 */
[----:B-----5:R-:W-:Y:S02]  /*03c0*/  ISETP.NE.OR P0, PT, R6, RZ, !P0 ;  /* 0x000000ff0600720c */ /* 0x020fe40004705670 */
[----:B-1----:R-:W-:Y:S02]  /*03d0*/  ISETP.NE.OR P1, PT, R3, RZ, !P1 ;  /* 0x000000ff0300720c */ /* 0x002fe40004f25670 */
[----:B------:R-:W-:-:S04]  /*03e0*/  SHF.R.S32.HI R3, RZ, 0x1f, R2 ;  /* 0x0000001fff037819 */ /* 0x000fc80000011402 */
[----:B------:R-:W-:-:S05]  /*03f0*/  LEA.HI R3, R3, R2, RZ, 0x2 ;  /* 0x0000000203037211 */ /* 0x000fca00078f10ff */
[----:B------:R-:W-:Y:S01]  /*0400*/  VOTEU.ALL UP0, P0 ;  /* 0x00000000003f7886 */ /* 0x000fe20000000000 */
[----:B------:R-:W-:Y:S01]  /*0410*/  LOP3.LUT R3, R3, 0xfffffffc, RZ, 0xc0, !PT ;  /* 0xfffffffc03037812 */ /* 0x000fe200078ec0ff */
[----:B------:R-:W-:-:S03]  /*0420*/  VOTEU.ALL UP1, P1 ;  /* 0x00000000003f7886 */ /* 0x000fc60000820000 */
[----:B------:R-:W1:Y:S01]  /*0430*/  @!UP0 S2UR UR7, SR_CgaCtaId ;  /* 0x00000000000789c3 */ /* 0x000e620000008800 */
[----:B------:R-:W-:Y:S01]  /*0440*/  @!UP0 UMOV UR6, 0x400 ;  /* 0x0000040000068882 */ /* 0x000fe20000000000 */
[----:B------:R-:W-:-:S04]  /*0450*/  @!UP0 UIADD3 UR4, -UR4, 0x100000, URZ ;  /* 0x0010000004048890 */ /* 0x000fc8000fffe13f */
[----:B------:R-:W-:Y:S02]  /*0460*/  @!UP0 USHF.L.U32 UR5, UR4, 0xb, URZ ;  /* 0x0000000b04058899 */ /* 0x000fe4000800063f */
[----:B------:R-:W-:Y:S01]  /*0470*/  @!UP0 USHF.L.U32 UR4, UR4, 0x1, URZ ;  /* 0x0000000104048899 */ /* 0x000fe2000800063f */
[----:B------:R-:W-:Y:S01]  /*0480*/  IMAD.IADD R0, R2, 0x1, -R3 ;  /* 0x0000000102007824 */ /* 0x000fe200078e0a03 */
[----:B------:R-:W-:Y:S01]  /*0490*/  @!UP1 UMOV UR9, 0x400 ;  /* 0x0000040000099882 */ /* 0x000fe20000000000 */
[----:B------:R-:W-:Y:S01]  /*04a0*/  VOTEU.ALL UP2, P1 ;  /* 0x00000000003f7886 */ /* 0x000fe20000840000 */
[----:B------:R-:W-:Y:S01]  /*04b0*/  VOTEU.ALL UP3, P1 ;  /* 0x00000000003f7886 */ /* 0x000fe20000860000 */
[----:B------:R-:W-:Y:S01]  /*04c0*/  VOTEU.ALL UP4, P1 ;  /* 0x00000000003f7886 */ /* 0x000fe20000880000 */
[----:B------:R-:W5:Y:S01]  /*04d0*/  @!UP1 S2UR UR10, SR_CgaCtaId ;  /* 0x00000000000a99c3 */ /* 0x000f620000008800 */
[----:B------:R-:W-:Y:S01]  /*04e0*/  VOTEU.ALL UP5, P1 ;  /* 0x00000000003f7886 */ /* 0x000fe200008a0000 */
[----:B------:R-:W-:-:S04]  /*04f0*/  SHF.R.S32.HI R3, RZ, 0x1f, R4 ;  /* 0x0000001fff037819 */ /* 0x000fc80000011404 */
[----:B------:R-:W-:-:S04]  /*0500*/  LEA.HI R3, R3, R4, RZ, 0x7 ;  /* 0x0000000403037211 */ /* 0x000fc800078f38ff */
[----:B------:R-:W-:-:S05]  /*0510*/  LOP3.LUT R3, R3, 0xffffff80, RZ, 0xc0, !PT ;  /* 0xffffff8003037812 */ /* 0x000fca00078ec0ff */
[----:B------:R-:W-:Y:S01]  /*0520*/  IMAD.IADD R3, R4, 0x1, -R3 ;  /* 0x0000000104037824 */ /* 0x000fe200078e0a03 */
[----:B-1----:R-:W-:Y:S02]  /*0530*/  @!UP0 ULEA UR8, UR7, UR6, 0x18 ;  /* 0x0000000607088291 */ /* 0x002fe4000f8ec03f */
[----:B------:R-:W-:-:S04]  /*0540*/  @!UP1 UIADD3 UR6, -UR11, 0x100000, URZ ;  /* 0x001000000b069890 */ /* 0x000fc8000fffe13f */
[----:B------:R-:W-:Y:S02]  /*0550*/  @!UP1 USHF.L.U32 UR7, UR6, 0xb, URZ ;  /* 0x0000000b06079899 */ /* 0x000fe4000800063f */
[----:B------:R-:W-:Y:S01]  /*0560*/  @!UP1 USHF.L.U32 UR6, UR6, 0x1, URZ ;  /* 0x0000000106069899 */ /* 0x000fe2000800063f */
[----:B------:R-:W-:Y:S01]  /*0570*/  VOTEU.ALL UP0, P0 ;  /* 0x00000000003f7886 */ /* 0x000fe20000000000 */
[----:B-----5:R-:W-:Y:S01]  /*0580*/  @!UP1 ULEA UR9, UR10, UR9, 0x18 ;  /* 0x000000090a099291 */ /* 0x020fe2000f8ec03f */
[----:B------:R-:W-:Y:S02]  /*0590*/  VOTEU.ALL UP1, P0 ;  /* 0x00000000003f7886 */ /* 0x000fe40000020000 */
[----:B------:R-:W-:Y:S01]  /*05a0*/  ULDC.64 UR10, c[0x0][0x598] ;  /* 0x00016600000a7ab9 */ /* 0x000fe20000000a00 */
[----:B------:R-:W-:Y:S01]  /*05b0*/  ISETP.NE.AND P0, PT, R0, 0x3, PT ;  /* 0x000000030000780c */ /* 0x000fe20003f05270 */
[----:B------:R-:W1:Y:S02]  /*05c0*/  FENCE.VIEW.ASYNC.S ;  /* 0x00000000000073c6 */ /* 0x000e640000000000 */
[----:B-1----:R1:W2:Y:S01]  /*05d0*/  @!UP0 SYNCS.EXCH.64 URZ, [UR8+0x80], UR4 ;  /* 0x00008004083f85b2 */ /* 0x0022a20008000100 */
[----:B------:R-:W-:-:S02]  /*05e0*/  ISETP.NE.U32.AND P1, PT, RZ, UR10, PT ;  /* 0x0000000aff007c0c */ /* 0x000fc4000bf25070 */
[----:B------:R-:W-:Y:S02]  /*05f0*/  ISETP.EQ.OR P0, PT, R0, RZ, !P0 ;  /* 0x000000ff0000720c */ /* 0x000fe40004702670 */
[----:B------:R-:W-:Y:S02]  /*0600*/  ISETP.NE.AND.EX P1, PT, RZ, UR11, PT, P1 ;  /* 0x0000000bff007c0c */ /* 0x000fe4000bf25310 */
[----:B------:R-:W-:-:S04]  /*0610*/  ISETP.EQ.AND P0, PT, R8, RZ, P0 ;  /* 0x000000ff0800720c */ /* 0x000fc80000702270 */
[----:B------:R-:W-:-:S04]  /*0620*/  SEL R16, RZ, 0x1, !P0 ;  /* 0x00000001ff107807 */ /* 0x000fc80004000000 */
[----:B------:R-:W-:Y:S01]  /*0630*/  SEL R16, R16, 0x2, P3 ;  /* 0x0000000210107807 */ /* 0x000fe20001800000 */
[----:B------:R1:W2:Y:S01]  /*0640*/  @!UP1 SYNCS.EXCH.64 URZ, [UR8+0x88], UR4 ;  /* 0x00008804083f95b2 */ /* 0x0002a20008000100 */
[----:B------:R-:W-:Y:S01]  /*0650*/  NOP ;  /* 0x0000000000007918 */ /* 0x000fe20000000000 */
[----:B------:R1:W2:Y:S01]  /*0660*/  @!UP2 SYNCS.EXCH.64 URZ, [UR9+0x60], UR6 ;  /* 0x00006006093fa5b2 */ /* 0x0002a20008000100 */
[----:B------:R1:W2:Y:S01]  /*0670*/  @!UP3 SYNCS.EXCH.64 URZ, [UR9+0x68], UR6 ;  /* 0x00006806093fb5b2 */ /* 0x0002a20008000100 */
[----:B------:R1:W2:Y:S01]  /*0680*/  @!UP4 SYNCS.EXCH.64 URZ, [UR9+0x70], UR6 ;  /* 0x00007006093fc5b2 */ /* 0x0002a20008000100 */
[----:B------:R1:W2:Y:S01]  /*0690*/  @!UP5 SYNCS.EXCH.64 URZ, [UR9+0x78], UR6 ;  /* 0x00007806093fd5b2 */ /* 0x0002a20008000100 */
[----:B------:R-:W-:Y:S01]  /*06a0*/  NOP ;  /* 0x0000000000007918 */ /* 0x000fe20000000000 */
[----:B--234-:R-:W-:Y:S06]  /*06b0*/  BAR.SYNC.DEFER_BLOCKING 0x0 ;  /* 0x0000000000007b1d */ /* 0x01cfec0000010000 */
[----:B01----:R-:W-:Y:S05]  /*06c0*/  @!P1 BRA `(.L_x_3) ;  /* 0x00000000001c9947 */ /* 0x003fea0003800000 */
[----:B------:R-:W0:Y:S02]  /*06d0*/  LDC.64 R6, c[0x0][0x598] ;  /* 0x00016600ff067b82 */ /* 0x000e240000000a00 */
[----:B0-----:R-:W2:Y:S02]  /*06e0*/  LDG.E.64 R6, desc[UR36][R6.64] ;  /* 0x0000002406067981 */ /* 0x001ea4000c1e1b00 */
[----:B--2---:R-:W-:-:S04]  /*06f0*/  ISETP.NE.U32.AND P0, PT, R6, RZ, PT ;  /* 0x000000ff0600720c */ /* 0x004fc80003f05070 */
[----:B------:R-:W-:-:S13]  /*0700*/  ISETP.NE.AND.EX P0, PT, R7, RZ, PT, P0 ;  /* 0x000000ff0700720c */ /* 0x000fda0003f05300 */
[----:B------:R-:W-:Y:S05]  /*0710*/  @!P0 BRA `(.L_x_3) ;  /* 0x0000000000088947 */ /* 0x000fea0003800000 */
[----:B------:R1:W5:Y:S01]  /*0720*/  LD.E R153, desc[UR36][R6.64] ;  /* 0x0000002406997980 */ /* 0x000362000c101900 */
[----:B------:R-:W-:Y:S05]  /*0730*/  BRA `(.L_x_4) ;  /* 0x0000000000247947 */ /* 0x000fea0003800000 */
.L_x_3:
[----:B------:R-:W-:Y:S02]  /*0740*/  ULDC.64 UR4, c[0x0][0x588] ;  /* 0x0001620000047ab9 */ /* 0x000fe40000000a00 */
[----:B------:R-:W-:-:S04]  /*0750*/  ISETP.NE.U32.AND P0, PT, RZ, UR4, PT ;  /* 0x00000004ff007c0c */ /* 0x000fc8000bf05070 */
[----:B------:R-:W-:-:S13]  /*0760*/  ISETP.NE.AND.EX P0, PT, RZ, UR5, PT, P0 ;  /* 0x00000005ff007c0c */ /* 0x000fda000bf05300 */
[----:B------:R-:W-:Y:S05]  /*0770*/  @!P0 BRA `(.L_x_5) ;  /* 0x00000000000c8947 */ /* 0x000fea0003800000 */
[----:B------:R-:W0:Y:S02]  /*0780*/  LDC.64 R6, c[0x0][0x588] ;  /* 0x00016200ff067b82 */ /* 0x000e240000000a00 */
[----:B0-----:R0:W5:Y:S01]  /*0790*/  LDG.E R153, desc[UR36][R6.64] ;  /* 0x0000002406997981 */ /* 0x001162000c1e1900 */
[----:B------:R-:W-:Y:S05]  /*07a0*/  BRA `(.L_x_4) ;  /* 0x0000000000087947 */ /* 0x000fea0003800000 */
.L_x_5:
[----:B------:R-:W-:Y:S02]  /*07b0*/  ULDC UR4, c[0x0][0x580] ;  /* 0x0001600000047ab9 */ /* 0x000fe40000000800 */
[----:B------:R-:W-:-:S07]  /*07c0*/  IMAD.U32 R153, RZ, RZ, UR4 ;  /* 0x00000004ff997e24 */ /* 0x000fce000f8e00ff */
.L_x_4:
[----:B------:R-:W-:Y:S02]  /*07d0*/  ULDC.64 UR4, c[0x0][0x5a0] ;  /* 0x0001680000047ab9 */ /* 0x000fe40000000a00 */
[----:B------:R-:W-:-:S04]  /*07e0*/  ISETP.NE.U32.AND P0, PT, RZ, UR4, PT ;  /* 0x00000004ff007c0c */ /* 0x000fc8000bf05070 */
[----:B------:R-:W-:-:S13]  /*07f0*/  ISETP.NE.AND.EX P0, PT, RZ, UR5, PT, P0 ;  /* 0x00000005ff007c0c */ /* 0x000fda000bf05300 */
[----:B------:R-:W-:Y:S05]  /*0800*/  @!P0 BRA `(.L_x_6) ;  /* 0x00000000001c8947 */ /* 0x000fea0003800000 */
[----:B01----:R-:W0:Y:S02]  /*0810*/  LDC.64 R6, c[0x0][0x5a0] ;  /* 0x00016800ff067b82 */ /* 0x003e240000000a00 */
[----:B0-----:R-:W2:Y:S02]  /*0820*/  LDG.E.64 R6, desc[UR36][R6.64] ;  /* 0x0000002406067981 */ /* 0x001ea4000c1e1b00 */
[----:B--2---:R-:W-:-:S04]  /*0830*/  ISETP.NE.U32.AND P0, PT, R6, RZ, PT ;  /* 0x000000ff0600720c */ /* 0x004fc80003f05070 */
[----:B------:R-:W-:-:S13]  /*0840*/  ISETP.NE.AND.EX P0, PT, R7, RZ, PT, P0 ;  /* 0x000000ff0700720c */ /* 0x000fda0003f05300 */
[----:B------:R-:W-:Y:S05]  /*0850*/  @!P0 BRA `(.L_x_6) ;  /* 0x0000000000088947 */ /* 0x000fea0003800000 */
[----:B------:R3:W5:Y:S01]  /*0860*/  LD.E R152, desc[UR36][R6.64] ;  /* 0x0000002406987980 */ /* 0x000762000c101900 */
[----:B------:R-:W-:Y:S05]  /*0870*/  BRA `(.L_x_7) ;  /* 0x0000000000247947 */ /* 0x000fea0003800000 */
.L_x_6:
[----:B------:R-:W-:Y:S02]  /*0880*/  ULDC.64 UR4, c[0x0][0x590] ;  /* 0x0001640000047ab9 */ /* 0x000fe40000000a00 */
[----:B------:R-:W-:-:S04]  /*0890*/  ISETP.NE.U32.AND P0, PT, RZ, UR4, PT ;  /* 0x00000004ff007c0c */ /* 0x000fc8000bf05070 */
[----:B------:R-:W-:-:S13]  /*08a0*/  ISETP.NE.AND.EX P0, PT, RZ, UR5, PT, P0 ;  /* 0x00000005ff007c0c */ /* 0x000fda000bf05300 */
[----:B------:R-:W-:Y:S05]  /*08b0*/  @!P0 BRA `(.L_x_8) ;  /* 0x00000000000c8947 */ /* 0x000fea0003800000 */
[----:B01----:R-:W0:Y:S02]  /*08c0*/  LDC.64 R6, c[0x0][0x590] ;  /* 0x00016400ff067b82 */ /* 0x003e240000000a00 */
[----:B0-----:R2:W5:Y:S01]  /*08d0*/  LDG.E R152, desc[UR36][R6.64] ;  /* 0x0000002406987981 */ /* 0x001562000c1e1900 */
[----:B------:R-:W-:Y:S05]  /*08e0*/  BRA `(.L_x_7) ;  /* 0x0000000000087947 */ /* 0x000fea0003800000 */
.L_x_8:
[----:B------:R-:W-:Y:S02]  /*08f0*/  ULDC UR4, c[0x0][0x584] ;  /* 0x0001610000047ab9 */ /* 0x000fe40000000800 */
[----:B------:R-:W-:-:S07]  /*0900*/  IMAD.U32 R152, RZ, RZ, UR4 ;  /* 0x00000004ff987e24 */ /* 0x000fce000f8e00ff */
.L_x_7:
[----:B------:R-:W4:Y:S01]  /*0910*/  LDC R2, c[0x0][0x65c] ;  /* 0x00019700ff027b82 */ /* 0x000f220000000800 */
[----:B------:R-:W4:Y:S01]  /*0920*/  S2R R14, SR_CTAID.Y ;  /* 0x00000000000e7919 */ /* 0x000f220000002600 */
[----:B------:R-:W-:Y:S01]  /*0930*/  ULDC UR6, c[0x0][0x28c] ;  /* 0x0000a30000067ab9 */ /* 0x000fe20000000800 */
[----:B------:R-:W-:Y:S01]  /*0940*/  ISETP.NE.AND P0, PT, R8, 0x2, PT ;  /* 0x000000020800780c */ /* 0x000fe20003f05270 */
[----:B------:R-:W-:Y:S01]  /*0950*/  UIADD3 UR6, UR6, 0x3f, URZ ;  /* 0x0000003f06067890 */ /* 0x000fe2000fffe03f */
[----:B0123--:R-:W0:Y:S01]  /*0960*/  S2R R6, SR_CTAID.X ;  /* 0x0000000000067919 */ /* 0x00fe220000002500 */
[----:B------:R-:W-:Y:S01]  /*0970*/  IMAD.MOV.U32 R7, RZ, RZ, RZ ;  /* 0x000000ffff077224 */ /* 0x000fe200078e00ff */
[----:B------:R-:W-:Y:S01]  /*0980*/  UMOV UR38, URZ ;  /* 0x0000003f00267c82 */ /* 0x000fe20008000000 */
[----:B------:R-:W-:Y:S01]  /*0990*/  USHF.R.S32.HI UR7, URZ, 0x1f, UR6 ;  /* 0x0000001f3f077899 */ /* 0x000fe20008011406 */
[----:B------:R-:W-:Y:S01]  /*09a0*/  UMOV UR39, URZ ;  /* 0x0000003f00277c82 */ /* 0x000fe20008000000 */
[----:B------:R-:W-:-:S02]  /*09b0*/  ULDC.64 UR8, c[0x0][0x650] ;  /* 0x0001940000087ab9 */ /* 0x000fc40000000a00 */
[----:B------:R-:W-:-:S04]  /*09c0*/  ULEA.HI UR7, UR7, UR6, URZ, 0x6 ;  /* 0x0000000607077291 */ /* 0x000fc8000f8f303f */
[----:B------:R-:W-:Y:S01]  /*09d0*/  USHF.R.S32.HI UR40, URZ, 0x6, UR7 ;  /* 0x000000063f287899 */ /* 0x000fe20008011407 */
[----:B----4-:R-:W-:-:S13]  /*09e0*/  ISETP.NE.AND P1, PT, R2, 0x1, PT ;  /* 0x000000010200780c */ /* 0x010fda0003f25270 */
[----:B------:R-:W0:Y:S01]  /*09f0*/  @P1 LDC R19, c[0x0][0x10] ;  /* 0x00000400ff131b82 */ /* 0x000e220000000800 */
[----:B------:R-:W-:Y:S02]  /*0a00*/  @P1 IMAD.MOV.U32 R8, RZ, RZ, R14 ;  /* 0x000000ffff081224 */ /* 0x000fe400078e000e */
[----:B------:R-:W-:Y:S02]  /*0a10*/  @P1 IMAD.MOV.U32 R9, RZ, RZ, RZ ;  /* 0x000000ffff091224 */ /* 0x000fe400078e00ff */
[----:B------:R-:W-:-:S03]  /*0a20*/  @P1 IMAD.MOV.U32 R17, RZ, RZ, RZ ;  /* 0x000000ffff111224 */ /* 0x000fc600078e00ff */
[----:B------:R-:W1:Y:S01]  /*0a30*/  @!P1 LDC R11, c[0x0][0xc] ;  /* 0x00000300ff0b9b82 */ /* 0x000e620000000800 */
[----:B------:R-:W-:Y:S01]  /*0a40*/  ULDC UR4, c[0x0][0xc] ;  /* 0x0000030000047ab9 */ /* 0x000fe20000000800 */
[----:B------:R-:W-:Y:S02]  /*0a50*/  ULDC UR5, c[0x0][0x10] ;  /* 0x0000040000057ab9 */ /* 0x000fe40000000800 */
[----:B------:R-:W-:-:S04]  /*0a60*/  UIMAD.WIDE.U32 UR4, UR4, UR5, URZ ;  /* 0x00000005040472a5 */ /* 0x000fc8000f8e003f */
[----:B------:R-:W2:Y:S01]  /*0a70*/  LDC R2, c[0x0][0x14] ;  /* 0x00000500ff027b82 */ /* 0x000ea20000000800 */
[----:B0-----:R-:W-:-:S04]  /*0a80*/  @P1 IMAD.WIDE.U32 R18, R6, R19, R8 ;  /* 0x0000001306121225 */ /* 0x001fc800078e0008 */
[----:B------:R-:W-:Y:S02]  /*0a90*/  @P1 IMAD.IADD R17, R19, 0x1, R17 ;  /* 0x0000000113111824 */ /* 0x000fe400078e0211 */
[----:B-1----:R-:W-:-:S04]  /*0aa0*/  @!P1 IMAD.WIDE.U32 R8, R11, R14, R6 ;  /* 0x0000000e0b089225 */ /* 0x002fc800078e0006 */
[----:B------:R-:W-:Y:S02]  /*0ab0*/  @!P1 IMAD.MOV.U32 R18, RZ, RZ, R8 ;  /* 0x000000ffff129224 */ /* 0x000fe400078e0008 */
[----:B------:R-:W-:Y:S02]  /*0ac0*/  @!P1 IMAD.MOV.U32 R17, RZ, RZ, R9 ;  /* 0x000000ffff119224 */ /* 0x000fe400078e0009 */
[----:B--2---:R-:W-:-:S04]  /*0ad0*/  IMAD.WIDE.U32 R12, R2, UR4, RZ ;  /* 0x00000004020c7c25 */ /* 0x004fc8000f8e00ff */
[----:B------:R-:W-:Y:S01]  /*0ae0*/  IMAD R23, R2, UR5, RZ ;  /* 0x0000000502177c24 */ /* 0x000fe2000f8e02ff */
[----:B------:R0:W-:Y:S03]  /*0af0*/  STL.64 [R1], R12 ;  /* 0x0000000c01007387 */ /* 0x0001e60000100a00 */
[----:B------:R-:W-:Y:S01]  /*0b00*/  IMAD.IADD R23, R13, 0x1, R23 ;  /* 0x000000010d177824 */ /* 0x000fe200078e0217 */
[----:B------:R-:W-:Y:S06]  /*0b10*/  @P0 BRA `(.L_x_9) ;  /* 0x0000000000200947 */ /* 0x000fec0003800000 */
[----:B------:R-:W-:Y:S01]  /*0b20*/  UISETP.GE.U32.AND UP0, UPT, UR40, 0x5, UPT ;  /* 0x000000052800788c */ /* 0x000fe2000bf06070 */
[----:B------:R-:W-:Y:S01]  /*0b30*/  IADD3 R18, P0, R18, R12, RZ ;  /* 0x0000000c12127210 */ /* 0x000fe20007f1e0ff */
[----:B------:R-:W-:Y:S01]  /*0b40*/  UIMAD.WIDE.U32 UR4, UR40, -0x33333333, URZ ;  /* 0xcccccccd280478a5 */ /* 0x000fe2000f8e003f */
[----:B------:R-:W-:-:S03]  /*0b50*/  UMOV UR39, URZ ;  /* 0x0000003f00277c82 */ /* 0x000fc60008000000 */
[----:B------:R-:W-:Y:S01]  /*0b60*/  USHF.R.U32.HI UR4, URZ, 0x2, UR5 ;  /* 0x000000023f047899 */ /* 0x000fe20008011605 */
[----:B------:R-:W-:-:S03]  /*0b70*/  IMAD.X R17, R23, 0x1, R17, P0 ;  /* 0x0000000117117824 */ /* 0x000fc600000e0611 */
[----:B------:R-:W-:Y:S02]  /*0b80*/  UIMAD UR38, UR4, -0x5, UR40 ;  /* 0xfffffffb042678a4 */ /* 0x000fe4000f8e0228 */
[----:B------:R-:W-:-:S12]  /*0b90*/  @UP0 ULOP3.LUT UR39, UR4, 0x1, URZ, 0xc0, !UPT ;  /* 0x0000000104270892 */ /* 0x000fd8000f8ec03f */
.L_x_9:
[----:B------:R-:W-:Y:S01]  /*0ba0*/  ISETP.GE.U32.AND P0, PT, R18, UR8, PT ;  /* 0x0000000812007c0c */ /* 0x000fe2000bf06070 */
[----:B------:R-:W-:Y:S01]  /*0bb0*/  IMAD.MOV.U32 R19, RZ, RZ, -0x1 ;  /* 0xffffffffff137424 */ /* 0x000fe200078e00ff */
[----:B------:R-:W-:Y:S01]  /*0bc0*/  PRMT R8, RZ, 0x7610, R8 ;  /* 0x00007610ff087816 */ /* 0x000fe20000000008 */
[----:B------:R-:W-:Y:S01]  /*0bd0*/  IMAD.MOV.U32 R22, RZ, RZ, -0x1 ;  /* 0xffffffffff167424 */ /* 0x000fe200078e00ff */
[----:B------:R-:W-:Y:S01]  /*0be0*/  ISETP.GE.U32.AND.EX P0, PT, R17, UR9, PT, P0 ;  /* 0x0000000911007c0c */ /* 0x000fe2000bf06100 */
[----:B------:R-:W-:-:S12]  /*0bf0*/  IMAD.MOV.U32 R2, RZ, RZ, -0x1 ;  /* 0xffffffffff027424 */ /* 0x000fd800078e00ff */
[----:B------:R-:W-:Y:S05]  /*0c00*/  @P0 BRA `(.L_x_10) ;  /* 0x00000004005c0947 */ /* 0x000fea0003800000 */
[----:B------:R-:W1:Y:S01]  /*0c10*/  LDC.64 R20, c[0x0][0x628] ;  /* 0x00018a00ff147b82 */ /* 0x000e620000000a00 */
[----:B------:R-:W-:Y:S02]  /*0c20*/  IMAD.MOV.U32 R8, RZ, RZ, R18 ;  /* 0x000000ffff087224 */ /* 0x000fe400078e0012 */
[----:B------:R-:W-:-:S05]  /*0c30*/  IMAD.MOV.U32 R9, RZ, RZ, R17 ;  /* 0x000000ffff097224 */ /* 0x000fca00078e0011 */
[----:B------:R-:W2:Y:S08]  /*0c40*/  LDC R2, c[0x0][0x630] ;  /* 0x00018c00ff027b82 */ /* 0x000eb00000000800 */
[----:B------:R-:W3:Y:S01]  /*0c50*/  LDC.64 R24, c[0x0][0x620] ;  /* 0x00018800ff187b82 */ /* 0x000ee20000000a00 */
[----:B-1----:R-:W-:-:S04]  /*0c60*/  ISETP.NE.U32.AND P0, PT, R20, RZ, PT ;  /* 0x000000ff1400720c */ /* 0x002fc80003f05070 */
[----:B------:R-:W-:-:S13]  /*0c70*/  ISETP.NE.AND.EX P0, PT, R21, RZ, PT, P0 ;  /* 0x000000ff1500720c */ /* 0x000fda0003f05300 */
[----:B--23--:R-:W-:Y:S05]  /*0c80*/  @!P0 BRA `(.L_x_11) ;  /* 0x0000000000288947 */ /* 0x00cfea0003800000 */
[----:B0-----:R-:W0:Y:S02]  /*0c90*/  LDC R13, c[0x0][0x634] ;  /* 0x00018d00ff0d7b82 */ /* 0x001e240000000800 */
[----:B0-----:R-:W-:-:S05]  /*0ca0*/  IADD3 R13, P0, R18, R13, RZ ;  /* 0x0000000d120d7210 */ /* 0x001fca0007f1e0ff */
[----:B------:R-:W-:-:S04]  /*0cb0*/  IMAD.X R15, RZ, RZ, R17, P0 ;  /* 0x000000ffff0f7224 */ /* 0x000fc800000e0611 */
[----:B------:R-:W-:-:S04]  /*0cc0*/  IMAD.WIDE.U32 R8, R15, R20, RZ ;  /* 0x000000140f087225 */ /* 0x000fc800078e00ff */
[----:B------:R-:W-:-:S04]  /*0cd0*/  IMAD.WIDE.U32 R10, P0, R13, R21, R8 ;  /* 0x000000150d0a7225 */ /* 0x000fc80007800008 */
[----:B------:R-:W-:-:S04]  /*0ce0*/  IMAD.WIDE.U32 R8, R13, R20, RZ ;  /* 0x000000140d087225 */ /* 0x000fc800078e00ff */
[----:B------:R-:W-:Y:S01]  /*0cf0*/  IMAD.X R13, RZ, RZ, RZ, P0 ;  /* 0x000000ffff0d7224 */ /* 0x000fe200000e06ff */
[----:B------:R-:W-:Y:S01]  /*0d00*/  IADD3 RZ, P0, R9, R10, RZ ;  /* 0x0000000a09ff7210 */ /* 0x000fe20007f1e0ff */
[----:B------:R-:W-:-:S04]  /*0d10*/  IMAD.MOV.U32 R12, RZ, RZ, R11 ;  /* 0x000000ffff0c7224 */ /* 0x000fc800078e000b */
[----:B------:R-:W-:-:S08]  /*0d20*/  IMAD.WIDE.U32.X R8, R15, R21, R12, P0 ;  /* 0x000000150f087225 */ /* 0x000fd000000e040c */
.L_x_11:
[-CC-:B------:R-:W-:Y:S01]  /*0d30*/  SHF.R.U64 R31, R8, R2.reuse, R9.reuse ;  /* 0x00000002081f7219 */ /* 0x180fe20000001209 */
[----:B0-----:R-:W0:Y:S01]  /*0d40*/  LDC R12, c[0x0][0x618] ;  /* 0x00018600ff0c7b82 */ /* 0x001e220000000800 */
[----:B------:R-:W-:Y:S01]  /*0d50*/  SHF.R.U32.HI R7, RZ, R2, R9 ;  /* 0x00000002ff077219 */ /* 0x000fe20000011609 */
[----:B------:R-:W-:Y:S01]  /*0d60*/  ULDC UR4, c[0x0][0x150] ;  /* 0x0000540000047ab9 */ /* 0x000fe20000000800 */
[----:B------:R-:W-:Y:S01]  /*0d70*/  IADD3 R11, P0, RZ, -R31, RZ ;  /* 0x8000001fff0b7210 */ /* 0x000fe20007f1e0ff */
[----:B------:R-:W-:Y:S01]  /*0d80*/  IMAD.MOV.U32 R19, RZ, RZ, R17 ;  /* 0x000000ffff137224 */ /* 0x000fe200078e0011 */
[----:B------:R-:W-:-:S03]  /*0d90*/  I2FP.F32.U32 R2, R6 ;  /* 0x0000000600027245 */ /* 0x000fc60000201000 */
[----:B------:R-:W1:Y:S01]  /*0da0*/  LDC.64 R26, c[0x0][0x640] ;  /* 0x00019000ff1a7b82 */ /* 0x000e620000000a00 */
[----:B------:R-:W-:Y:S02]  /*0db0*/  IMAD.X R13, RZ, RZ, ~R7, P0 ;  /* 0x000000ffff0d7224 */ /* 0x000fe400000e0e07 */
[----:B------:R-:W-:Y:S01]  /*0dc0*/  FMUL R2, R2, UR4 ;  /* 0x0000000402027c20 */ /* 0x000fe20008400000 */
[----:B------:R-:W-:Y:S01]  /*0dd0*/  IMAD.WIDE.U32 R8, R11, R24, R18 ;  /* 0x000000180b087225 */ /* 0x000fe200078e0012 */
[----:B------:R-:W-:-:S03]  /*0de0*/  ULDC UR4, c[0x0][0x154] ;  /* 0x0000550000047ab9 */ /* 0x000fc60000000800 */
[----:B------:R-:W-:Y:S01]  /*0df0*/  IMAD R10, R13, R24, RZ ;  /* 0x000000180d0a7224 */ /* 0x000fe200078e02ff */
[----:B------:R-:W2:Y:S01]  /*0e00*/  LDC R7, c[0x0][0x144] ;  /* 0x00005100ff077b82 */ /* 0x000ea20000000800 */
[----:B------:R-:W3:Y:S02]  /*0e10*/  F2I.U32.TRUNC.NTZ R2, R2 ;  /* 0x0000000200027305 */ /* 0x000ee4000020f000 */
[----:B------:R-:W-:-:S04]  /*0e20*/  IMAD R11, R11, R25, R10 ;  /* 0x000000190b0b7224 */ /* 0x000fc800078e020a */
[----:B------:R-:W-:Y:S01]  /*0e30*/  IMAD.IADD R9, R9, 0x1, R11 ;  /* 0x0000000109097824 */ /* 0x000fe200078e020b */
[----:B------:R-:W4:Y:S01]  /*0e40*/  LDC R22, c[0x0][0x608] ;  /* 0x00018200ff167b82 */ /* 0x000f220000000800 */
[----:B------:R-:W-:-:S03]  /*0e50*/  IMAD.MOV.U32 R11, RZ, RZ, -0x1 ;  /* 0xffffffffff0b7424 */ /* 0x000fc600078e00ff */
[--C-:B0-----:R-:W-:Y:S02]  /*0e60*/  SHF.R.U64 R20, R8, R12, R9.reuse ;  /* 0x0000000c08147219 */ /* 0x101fe40000001209 */
[----:B------:R-:W-:Y:S02]  /*0e70*/  I2FP.F32.U32 R8, R14 ;  /* 0x0000000e00087245 */ /* 0x000fe40000201000 */
[----:B------:R-:W0:Y:S01]  /*0e80*/  LDC R24, c[0x0][0x658] ;  /* 0x00019600ff187b82 */ /* 0x000e220000000800 */
[----:B-1----:R-:W-:Y:S01]  /*0e90*/  ISETP.NE.U32.AND P0, PT, R26, RZ, PT ;  /* 0x000000ff1a00720c */ /* 0x002fe20003f05070 */
[----:B---3--:R-:W-:Y:S02]  /*0ea0*/  IMAD.MOV R10, RZ, RZ, -R2 ;  /* 0x000000ffff0a7224 */ /* 0x008fe400078e0a02 */
[----:B------:R-:W-:Y:S01]  /*0eb0*/  FMUL R8, R8, UR4 ;  /* 0x0000000408087c20 */ /* 0x000fe20008400000 */
[----:B------:R-:W-:Y:S02]  /*0ec0*/  SHF.R.U32.HI R9, RZ, R12, R9 ;  /* 0x0000000cff097219 */ /* 0x000fe40000011609 */
[----:B------:R-:W-:Y:S01]  /*0ed0*/  ISETP.NE.AND.EX P0, PT, R27, RZ, PT, P0 ;  /* 0x000000ff1b00720c */ /* 0x000fe20003f05300 */
[----:B------:R1:W3:Y:S01]  /*0ee0*/  F2I.U32.TRUNC.NTZ R15, R8 ;  /* 0x00000008000f7305 */ /* 0x0002e2000020f000 */
[----:B------:R-:W1:Y:S01]  /*0ef0*/  LDC R19, c[0x0][0x148] ;  /* 0x00005200ff137b82 */ /* 0x000e620000000800 */
[----:B--2---:R-:W-:-:S07]  /*0f00*/  IMAD R2, R7, R10, R6 ;  /* 0x0000000a07027224 */ /* 0x004fce00078e0206 */
[----:B------:R-:W2:Y:S01]  /*0f10*/  LDC R25, c[0x0][0x600] ;  /* 0x00018000ff197b82 */ /* 0x000ea20000000800 */
[-CC-:B----4-:R-:W-:Y:S02]  /*0f20*/  SHF.R.U64 R32, R20, R22.reuse, R9.reuse ;  /* 0x0000001614207219 */ /* 0x190fe40000001209 */
[----:B------:R-:W-:Y:S01]  /*0f30*/  SHF.R.U32.HI R7, RZ, R22, R9 ;  /* 0x00000016ff077219 */ /* 0x000fe20000011609 */
[----:B------:R-:W-:-:S04]  /*0f40*/  IMAD.MOV.U32 R9, RZ, RZ, 0x1 ;  /* 0x00000001ff097424 */ /* 0x000fc800078e00ff */
[----:B------:R-:W4:Y:S01]  /*0f50*/  LDC R28, c[0x0][0x648] ;  /* 0x00019200ff1c7b82 */ /* 0x000f220000000800 */
[-C--:B0-----:R-:W-:Y:S02]  /*0f60*/  SHF.L.U32 R6, R11, R24.reuse, RZ ;  /* 0x000000180b067219 */ /* 0x081fe400000006ff */
[--C-:B------:R-:W-:Y:S02]  /*0f70*/  SHF.R.U64 R22, R32, R24, R7.reuse ;  /* 0x0000001820167219 */ /* 0x100fe40000001207 */
[----:B------:R-:W-:Y:S02]  /*0f80*/  LOP3.LUT R13, RZ, R6, RZ, 0x33, !PT ;  /* 0x00000006ff0d7212 */ /* 0x000fe400078e33ff */
[-C--:B------:R-:W-:Y:S01]  /*0f90*/  SHF.R.U32.HI R7, RZ, R24.reuse, R7 ;  /* 0x00000018ff077219 */ /* 0x080fe20000011607 */
[----:B------:R-:W0:Y:S01]  /*0fa0*/  LDC R29, c[0x0][0x638] ;  /* 0x00018e00ff1d7b82 */ /* 0x000e220000000800 */
[----:B------:R-:W-:Y:S01]  /*0fb0*/  SHF.L.U32 R12, R9, R24, RZ ;  /* 0x00000018090c7219 */ /* 0x000fe200000006ff */
[----:B------:R-:W-:-:S06]  /*0fc0*/  IMAD.MOV.U32 R6, RZ, RZ, R22 ;  /* 0x000000ffff067224 */ /* 0x000fcc00078e0016 */
[----:B------:R-:W0:Y:S01]  /*0fd0*/  LDC R30, c[0x0][0x610] ;  /* 0x00018400ff1e7b82 */ /* 0x000e220000000800 */
[----:B-1-3--:R-:W-:Y:S05]  /*0fe0*/  @!P0 BRA `(.L_x_12) ;  /* 0x0000000000288947 */ /* 0x00afea0003800000 */
[----:B------:R-:W1:Y:S02]  /*0ff0*/  LDC R11, c[0x0][0x64c] ;  /* 0x00019300ff0b7b82 */ /* 0x000e640000000800 */
[----:B-1----:R-:W-:-:S05]  /*1000*/  IADD3 R11, P0, R22, R11, RZ ;  /* 0x0000000b160b7210 */ /* 0x002fca0007f1e0ff */
        /* <DEDUP_REMOVED lines=8> */
.L_x_12:
[----:B----4-:R-:W-:Y:S01]  /*1090*/  SHF.R.U64 R6, R6, R28, R7 ;  /* 0x0000001c06067219 */ /* 0x010fe20000001207 */
[----:B--2---:R-:W-:Y:S01]  /*10a0*/  VIADD R7, R25, 0xffffffff ;  /* 0xffffffff19077836 */ /* 0x004fe20000000000 */
[----:B------:R-:W-:Y:S01]  /*10b0*/  LOP3.LUT R13, R32, R13, RZ, 0xc0, !PT ;  /* 0x0000000d200d7212 */ /* 0x000fe200078ec0ff */
[----:B------:R-:W-:Y:S02]  /*10c0*/  IMAD.MOV R15, RZ, RZ, -R15 ;  /* 0x000000ffff0f7224 */ /* 0x000fe400078e0a0f */
[----:B------:R-:W-:Y:S01]  /*10d0*/  IMAD.MOV R8, RZ, RZ, -R6 ;  /* 0x000000ffff087224 */ /* 0x000fe200078e0a06 */
[----:B------:R-:W-:Y:S01]  /*10e0*/  LOP3.LUT R7, R20, R7, RZ, 0xc0, !PT ;  /* 0x0000000714077212 */ /* 0x000fe200078ec0ff */
[----:B------:R-:W-:Y:S02]  /*10f0*/  IMAD R13, R12, R6, R13 ;  /* 0x000000060c0d7224 */ /* 0x000fe400078e020d */
[----:B------:R-:W-:Y:S02]  /*1100*/  @P1 IMAD R2, R19, R15, R14 ;  /* 0x0000000f13021224 */ /* 0x000fe400078e020e */
[----:B0-----:R-:W-:-:S02]  /*1110*/  IMAD R6, R8, R29, R22 ;  /* 0x0000001d08067224 */ /* 0x001fc400078e0216 */
[----:B------:R-:W-:Y:S02]  /*1120*/  IMAD R2, R13, R30, R2 ;  /* 0x0000001e0d027224 */ /* 0x000fe400078e0202 */
[----:B------:R-:W-:Y:S02]  /*1130*/  IMAD R19, R6, R25, R7 ;  /* 0x0000001906137224 */ /* 0x000fe400078e0207 */
[----:B------:R-:W-:-:S03]  /*1140*/  IMAD.MOV.U32 R8, RZ, RZ, 0x1 ;  /* 0x00000001ff087424 */ /* 0x000fc600078e00ff */
[----:B------:R-:W-:Y:S02]  /*1150*/  SEL R22, R19, R2, !P1 ;  /* 0x0000000213167207 */ /* 0x000fe40004800000 */
[----:B------:R-:W-:Y:S01]  /*1160*/  SEL R19, R2, R19, !P1 ;  /* 0x0000001302137207 */ /* 0x000fe20004800000 */
[----:B------:R-:W-:-:S07]  /*1170*/  IMAD.MOV.U32 R2, RZ, RZ, R31 ;  /* 0x000000ffff027224 */ /* 0x000fce00078e001f */
.L_x_10:
[----:B------:R-:W-:Y:S05]  /*1180*/  @!P2 BRA `(.L_x_13) ;  /* 0x000000900080a947 */ /* 0x000fea0003800000 */
[----:B------:R-:W-:-:S13]  /*1190*/  ISETP.GT.U32.AND P0, PT, R33, 0x1, PT ;  /* 0x000000012100780c */ /* 0x000fda0003f04070 */
[----:B------:R-:W-:Y:S05]  /*11a0*/  @P0 EXIT ;  /* 0x000000000000094d */ /* 0x000fea0003800000 */
.L_x_14:
[----:B------:R-:W-:-:S08]  /*11b0*/  NOP ;  /* 0x0000000000007918 */ /* 0x000fd00000000000 */
[----:B------:R-:W1:Y:S02]  /*11c0*/  USETMAXREG.TRY_ALLOC.CTAPOOL UP0, 0xe8 ;  /* 0x000000e8000079c8 */ /* 0x000e640008000600 */
[----:B-1----:R-:W-:-:S13]  /*11d0*/  PLOP3.LUT P0, PT, PT, PT, UP0, 0x80, 0x0 ;  /* 0x000000000000781c */ /* 0x002fda0003f0f008 */
[----:B------:R-:W-:Y:S05]  /*11e0*/  @!P0 BRA `(.L_x_14) ;  /* 0xfffffffc00f08947 */ /* 0x000fea000383ffff */
[----:B------:R-:W-:-:S13]  /*11f0*/  LOP3.LUT P0, RZ, R8, 0xff, RZ, 0xc0, !PT ;  /* 0x000000ff08ff7812 */ /* 0x000fda000780c0ff */
[----:B------:R-:W-:Y:S05]  /*1200*/  @!P0 EXIT ;  /* 0x000000000000894d */ /* 0x000fea0003800000 */
[----:B------:R-:W1:Y:S01]  /*1210*/  S2UR UR4, SR_CgaCtaId ;  /* 0x00000000000479c3 */ /* 0x000e620000008800 */
[----:B------:R-:W-:Y:S01]  /*1220*/  VIADD R6, R5, 0xffffffff ;  /* 0xffffffff05067836 */ /* 0x000fe20000000000 */
[----:B------:R-:W-:Y:S01]  /*1230*/  SHF.R.S32.HI R0, RZ, 0x1f, R3 ;  /* 0x0000001fff007819 */ /* 0x000fe20000011403 */
[----:B------:R-:W-:Y:S01]  /*1240*/  UMOV UR41, 0x400 ;  /* 0x0000040000297882 */ /* 0x000fe20000000000 */
[----:B------:R-:W-:Y:S01]  /*1250*/  UISETP.LT.AND UP0, UPT, UR40, 0x1, UPT ;  /* 0x000000012800788c */ /* 0x000fe2000bf01270 */
[----:B------:R-:W-:Y:S01]  /*1260*/  LOP3.LUT R172, R16, 0x1, RZ, 0xfc, !PT ;  /* 0x0000000110ac7812 */ /* 0x000fe200078efcff */
[----:B------:R-:W-:Y:S01]  /*1270*/  USHF.L.U32 UR44, UR40, 0x1, URZ ;  /* 0x00000001282c7899 */ /* 0x000fe2000800063f */
[----:B------:R-:W-:Y:S01]  /*1280*/  R2UR UR42, R6 ;  /* 0x00000000062a72ca */ /* 0x000fe200000e0000 */
[----:B------:R-:W-:Y:S01]  /*1290*/  USEL UR43, UR40, 0x1, UP0 ;  /* 0x00000001282b7887 */ /* 0x000fe20008000000 */
[CC--:B------:R-:W-:Y:S02]  /*12a0*/  LEA.HI R4, R0.reuse, R3.reuse, RZ, 0x2 ;  /* 0x0000000300047211 */ /* 0x0c0fe400078f10ff */
[----:B------:R-:W-:Y:S01]  /*12b0*/  LEA.HI R0, R0, R3, RZ, 0x5 ;  /* 0x0000000300007211 */ /* 0x000fe200078f28ff */
[----:B------:R-:W-:Y:S01]  /*12c0*/  UIADD3 UR43, -UR43, UR40, URZ ;  /* 0x000000282b2b7290 */ /* 0x000fe2000fffe13f */
[----:B------:R-:W-:-:S02]  /*12d0*/  SHF.R.S32.HI R154, RZ, 0x2, R4 ;  /* 0x00000002ff9a7819 */ /* 0x000fc40000011404 */
[----:B------:R-:W-:Y:S02]  /*12e0*/  SHF.R.S32.HI R5, RZ, 0x1f, R4 ;  /* 0x0000001fff057819 */ /* 0x000fe40000011404 */
[----:B------:R-:W-:Y:S02]  /*12f0*/  LOP3.LUT R156, R4, 0xfffffffc, RZ, 0xc0, !PT ;  /* 0xfffffffc049c7812 */ /* 0x000fe400078ec0ff */
[----:B------:R-:W-:Y:S01]  /*1300*/  LEA.HI R5, R5, R154, RZ, 0x3 ;  /* 0x0000009a05057211 */ /* 0x000fe200078f18ff */
[----:B------:R-:W-:Y:S01]  /*1310*/  USHF.L.U32 UR42, UR42, 0x3, URZ ;  /* 0x000000032a2a7899 */ /* 0x000fe2000800063f */
[----:B------:R-:W-:Y:S01]  /*1320*/  ISETP.NE.AND P0, PT, R6, RZ, PT ;  /* 0x000000ff0600720c */ /* 0x000fe20003f05270 */
[----:B------:R-:W-:Y:S01]  /*1330*/  IMAD.IADD R156, R3, 0x1, -R156 ;  /* 0x00000001039c7824 */ /* 0x000fe200078e0a9c */
[----:B------:R-:W-:Y:S01]  /*1340*/  LOP3.LUT R5, R5, 0xfffffff8, RZ, 0xc0, !PT ;  /* 0xfffffff805057812 */ /* 0x000fe200078ec0ff */
[----:B-1----:R-:W-:Y:S01]  /*1350*/  ULEA UR41, UR4, UR41, 0x18 ;  /* 0x0000002904297291 */ /* 0x002fe2000f8ec03f */
[----:B------:R-:W-:Y:S01]  /*1360*/  SEL R173, RZ, 0x1, P0 ;  /* 0x00000001ffad7807 */ /* 0x000fe20000000000 */
[----:B------:R-:W-:Y:S01]  /*1370*/  IMAD.U32 R158, RZ, RZ, UR42 ;  /* 0x0000002aff9e7e24 */ /* 0x000fe2000f8e00ff */
[----:B------:R-:W-:Y:S01]  /*1380*/  ULDC UR4, c[0x0][0x284] ;  /* 0x0000a10000047ab9 */ /* 0x000fe20000000800 */
[----:B------:R-:W-:Y:S01]  /*1390*/  IMAD.IADD R154, R154, 0x1, -R5 ;  /* 0x000000019a9a7824 */ /* 0x000fe200078e0a05 */
[----:B------:R-:W-:Y:S01]  /*13a0*/  UIADD3 UR45, UR41, 0x60, URZ ;  /* 0x00000060292d7890 */ /* 0x000fe2000fffe03f */
[----:B------:R-:W-:-:S02]  /*13b0*/  SHF.R.S32.HI R5, RZ, 0x5, R0 ;  /* 0x00000005ff057819 */ /* 0x000fc40000011400 */
[C---:B------:R-:W-:Y:S02]  /*13c0*/  LOP3.LUT R160, R158.reuse, 0x8, RZ, 0xc0, !PT ;  /* 0x000000089ea07812 */ /* 0x040fe400078ec0ff */
[--C-:B------:R-:W-:Y:S01]  /*13d0*/  SHF.R.S32.HI R155, RZ, 0x1f, R154.reuse ;  /* 0x0000001fff9b7819 */ /* 0x100fe2000001149a */
[C-C-:B------:R-:W-:Y:S01]  /*13e0*/  IMAD R161, R5.reuse, -0x10, -R154.reuse ;  /* 0xfffffff005a17824 */ /* 0x140fe200078e0a9a */
[----:B------:R-:W-:Y:S01]  /*13f0*/  LOP3.LUT R158, R158, 0x8, RZ, 0xc, !PT ;  /* 0x000000089e9e7812 */ /* 0x000fe200078e0cff */
[----:B------:R-:W-:Y:S01]  /*1400*/  IMAD.U32 R157, RZ, RZ, UR45 ;  /* 0x0000002dff9d7e24 */ /* 0x000fe2000f8e00ff */
[----:B------:R-:W-:Y:S01]  /*1410*/  LOP3.LUT R160, R160, 0x18, RZ, 0x3c, !PT ;  /* 0x00000018a0a07812 */ /* 0x000fe200078e3cff */
[----:B------:R-:W-:-:S04]  /*1420*/  IMAD.WIDE R154, R5, 0x10, R154 ;  /* 0x00000010059a7825 */ /* 0x000fc800078e029a */
[----:B------:R-:W-:Y:S02]  /*1430*/  VIADD R159, R157, UR42 ;  /* 0x0000002a9d9f7c36 */ /* 0x000fe40008000000 */
[----:B------:R-:W-:-:S07]  /*1440*/  VIADD R161, R161, UR4 ;  /* 0x00000004a1a17c36 */ /* 0x000fce0008000000 */
.L_x_290:
[----:B------:R-:W-:Y:S01]  /*1450*/  SHF.L.U32 R0, R173, 0x1f, RZ ;  /* 0x0000001fad007819 */ /* 0x000fe200000006ff */
[----:B------:R-:W-:Y:S02]  /*1460*/  ULDC UR4, c[0x0][0x28c] ;  /* 0x0000a30000047ab9 */ /* 0x000fe40000000800 */
[----:B------:R-:W-:Y:S01]  /*1470*/  ISETP.LT.AND P1, PT, RZ, UR4, PT ;  /* 0x00000004ff007c0c */ /* 0x000fe2000bf21270 */
[----:B------:R-:W1:Y:S02]  /*1480*/  SYNCS.PHASECHK.TRANS64.TRYWAIT P0, [R157+UR42], R0 ;  /* 0x000000009d0075a7 */ /* 0x000e64000800016a */
[----:B-1-34-:R-:W-:Y:S10]  /*1490*/  @!P0 BRA `(.L_x_15) ;  /* 0x0000009c00d88947 */ /* 0x01aff40003800000 */
.L_x_313:
[----:B------:R-:W-:Y:S05]  /*14a0*/  @P1 BRA `(.L_x_16) ;  /* 0x0000000000401947 */ /* 0x000fea0003800000 */
[----:B-1----:R-:W-:Y:S01]  /*14b0*/  MOV R0, 0x0 ;  /* 0x0000000000007802 */ /* 0x002fe20000000f00 */
[----:B------:R-:W-:Y:S01]  /*14c0*/  ULDC.64 UR4, c[0x4][0x68] ;  /* 0x01001a0000047ab9 */ /* 0x000fe20000000a00 */
[----:B------:R-:W-:Y:S01]  /*14d0*/  ULDC.64 UR6, c[0x4][0x8] ;  /* 0x0100020000067ab9 */ /* 0x000fe20000000a00 */
[----:B------:R-:W-:Y:S01]  /*14e0*/  IMAD.U32 R4, RZ, RZ, UR4 ;  /* 0x00000004ff047e24 */ /* 0x000fe2000f8e00ff */
[----:B------:R1:W2:Y:S01]  /*14f0*/  LDC.64 R14, c[0x4][R0] ;  /* 0x01000000000e7b82 */ /* 0x0002a20000000a00 */
[----:B------:R-:W-:Y:S01]  /*1500*/  IMAD.U32 R5, RZ, RZ, UR5 ;  /* 0x00000005ff057e24 */ /* 0x000fe2000f8e00ff */
[----:B------:R-:W-:Y:S01]  /*1510*/  ULDC.64 UR4, c[0x4][0x70] ;  /* 0x01001c0000047ab9 */ /* 0x000fe20000000a00 */
[----:B------:R-:W-:Y:S02]  /*1520*/  IMAD.U32 R10, RZ, RZ, UR6 ;  /* 0x00000006ff0a7e24 */ /* 0x000fe4000f8e00ff */
[----:B------:R-:W-:Y:S02]  /*1530*/  IMAD.U32 R6, RZ, RZ, UR4 ;  /* 0x00000004ff067e24 */ /* 0x000fe4000f8e00ff */
[----:B------:R-:W-:-:S02]  /*1540*/  IMAD.U32 R7, RZ, RZ, UR5 ;  /* 0x00000005ff077e24 */ /* 0x000fc4000f8e00ff */
[----:B------:R-:W-:Y:S02]  /*1550*/  IMAD.U32 R11, RZ, RZ, UR7 ;  /* 0x00000007ff0b7e24 */ /* 0x000fe4000f8e00ff */
[----:B------:R-:W-:Y:S02]  /*1560*/  IMAD.MOV.U32 R8, RZ, RZ, 0x1e1 ;  /* 0x000001e1ff087424 */ /* 0x000fe400078e00ff */
[----:B0-----:R-:W-:Y:S02]  /*1570*/  IMAD.MOV.U32 R12, RZ, RZ, 0x1 ;  /* 0x00000001ff0c7424 */ /* 0x001fe400078e00ff */
[----:B-1----:R-:W-:-:S07]  /*1580*/  IMAD.MOV.U32 R13, RZ, RZ, RZ ;  /* 0x000000ffff0d7224 */ /* 0x002fce00078e00ff */
[----:B------:R-:W-:-:S07]  /*1590*/  LEPC R20, `(.L_x_16) ;  /* 0x000000001014794e */ /* 0x000fce0000000000 */
[----:B--2--5:R-:W-:Y:S05]  /*15a0*/  CALL.ABS.NOINC R14 ;  /* 0x000000000e007343 */ /* 0x024fea0003c00000 */
.L_x_16:
[----:B------:R-:W-:-:S13]  /*15b0*/  ISETP.NE.AND P0, PT, R172, 0x3, PT ;  /* 0x00000003ac00780c */ /* 0x000fda0003f05270 */
[----:B------:R-:W-:Y:S05]  /*15c0*/  @!P0 BRA `(.L_x_17) ;  /* 0x0000000000048947 */ /* 0x000fea0003800000 */
[----:B------:R-:W-:Y:S01]  /*15d0*/  BPT.TRAP 0x1 ;  /* 0x000000040000795c */ /* 0x000fe20000300000 */
.L_x_17:
[----:B------:R-:W-:Y:S02]  /*15e0*/  IMAD.U32 R3, RZ, RZ, UR38 ;  /* 0x00000026ff037e24 */ /* 0x000fe4000f8e00ff */
[----:B-1----:R-:W-:-:S03]  /*15f0*/  IMAD.U32 R0, RZ, RZ, UR39 ;  /* 0x00000027ff007e24 */ /* 0x002fc6000f8e00ff */
[----:B------:R-:W-:Y:S02]  /*1600*/  LEA R3, R3, UR41, 0x3 ;  /* 0x0000002903037c11 */ /* 0x000fe4000f8e18ff */
[----:B------:R-:W-:-:S04]  /*1610*/  SHF.L.U32 R0, R0, 0x1f, RZ ;  /* 0x0000001f00007819 */ /* 0x000fc800000006ff */
[----:B------:R1:W2:Y:S01]  /*1620*/  SYNCS.PHASECHK.TRANS64.TRYWAIT P1, [R3+URZ], R0 ;  /* 0x00000000030075a7 */ /* 0x0002a2000802017f */
[----:B------:R-:W-:Y:S05]  /*1630*/  @!P0 BRA `(.L_x_18) ;  /* 0x0000000000048947 */ /* 0x000fea0003800000 */
[----:B------:R-:W-:Y:S01]  /*1640*/  BPT.TRAP 0x1 ;  /* 0x000000040000795c */ /* 0x000fe20000300000 */
.L_x_18:
[----:B------:R-:W-:-:S05]  /*1650*/  IMAD.U32 R4, RZ, RZ, UR43 ;  /* 0x0000002bff047e24 */ /* 0x000fca000f8e00ff */
[----:B------:R-:W-:Y:S01]  /*1660*/  ISETP.GE.AND P2, PT, R4, 0x1, PT ;  /* 0x000000010400780c */ /* 0x000fe20003f46270 */
[----:B--2---:R-:W-:-:S12]  /*1670*/  @P1 BRA `(.L_x_19) ;  /* 0x0000000000081947 */ /* 0x004fd80003800000 */
[----:B------:R-:W2:Y:S02]  /*1680*/  SYNCS.PHASECHK.TRANS64.TRYWAIT P1, [R3+URZ], R0 ;  /* 0x00000000030075a7 */ /* 0x000ea4000802017f */
[----:B--2---:R-:W-:Y:S05]  /*1690*/  @!P1 BRA `(.L_x_20) ;  /* 0x0000009c006c9947 */ /* 0x004fea0003800000 */
.L_x_19:
[----:B------:R-:W-:Y:S05]  /*16a0*/  WARPSYNC.ALL ;  /* 0x0000000000007948 */ /* 0x000fea0003800000 */
[----:B------:R-:W-:Y:S01]  /*16b0*/  UIADD3 UR5, UR41, 0xa180, URZ ;  /* 0x0000a18029057890 */ /* 0x000fe2000fffe03f */
[----:B------:R-:W-:Y:S01]  /*16c0*/  WARPGROUP.ARRIVE ;  /* 0x00000000000079c5 */ /* 0x000fe20000000000 */
[----:B------:R-:W-:Y:S02]  /*16d0*/  UIADD3 UR4, UR41, 0x180, URZ ;  /* 0x0000018029047890 */ /* 0x000fe4000fffe03f */
[----:B------:R-:W-:Y:S02]  /*16e0*/  USHF.R.U32.HI UR5, URZ, 0x4, UR5 ;  /* 0x000000043f057899 */ /* 0x000fe40008011605 */
[----:B------:R-:W-:-:S02]  /*16f0*/  USHF.R.U32.HI UR4, URZ, 0x4, UR4 ;  /* 0x000000043f047899 */ /* 0x000fc40008011604 */
[----:B------:R-:W-:Y:S02]  /*1700*/  ULOP3.LUT UR5, UR5, 0x3fff, URZ, 0xc0, !UPT ;  /* 0x00003fff05057892 */ /* 0x000fe4000f8ec03f */
[----:B------:R-:W-:Y:S02]  /*1710*/  ULOP3.LUT UR8, UR4, 0x3fff, URZ, 0xc0, !UPT ;  /* 0x00003fff04087892 */ /* 0x000fe4000f8ec03f */
[----:B------:R-:W-:Y:S02]  /*1720*/  ULOP3.LUT UR9, UR5, 0x10000, URZ, 0xfc, !UPT ;  /* 0x0001000005097892 */ /* 0x000fe4000f8efc3f */
[----:B------:R-:W-:Y:S02]  /*1730*/  ULEA UR10, UR38, UR8, 0x9 ;  /* 0x00000008260a7291 */ /* 0x000fe4000f8e483f */
[----:B------:R-:W-:Y:S01]  /*1740*/  ULEA UR11, UR38, UR9, 0xb ;  /* 0x00000009260b7291 */ /* 0x000fe2000f8e583f */
[----:B------:R-:W-:Y:S01]  /*1750*/  UMOV UR5, 0x40000040 ;  /* 0x4000004000057882 */ /* 0x000fe20000000000 */
[----:B------:R-:W-:-:S03]  /*1760*/  UMOV UR7, 0x40000040 ;  /* 0x4000004000077882 */ /* 0x000fc60000000000 */
[----:B------:R-:W-:Y:S02]  /*1770*/  UMOV UR4, UR10 ;  /* 0x0000000a00047c82 */ /* 0x000fe40008000000 */
[----:B------:R-:W-:Y:S02]  /*1780*/  UMOV UR6, UR11 ;  /* 0x0000000b00067c82 */ /* 0x000fe40008000000 */
[----:B------:R-:W-:Y:S01]  /*1790*/  HGMMA.64x256x16.F32 R24, gdesc[UR4].tnspA, RZ, !UPT, gsb0 ;  /* 0x23e00000041879f0 */ /* 0x000fe2000c0008ff */
[----:B------:R-:W-:Y:S02]  /*17a0*/  UIADD3 UR4, UR10, 0x80, URZ ;  /* 0x000000800a047890 */ /* 0x000fe4000fffe03f */
[----:B------:R-:W-:Y:S01]  /*17b0*/  UIADD3 UR6, UR11, 0x2, URZ ;  /* 0x000000020b067890 */ /* 0x000fe2000fffe03f */
[----:B------:R-:W-:Y:S01]  /*17c0*/  UMOV UR5, 0x40000040 ;  /* 0x4000004000057882 */ /* 0x000fe20000000000 */
[----:B------:R-:W-:Y:S01]  /*17d0*/  UMOV UR7, 0x40000040 ;  /* 0x4000004000077882 */ /* 0x000fe20000000000 */
[----:B------:R-:W-:-:S02]  /*17e0*/  WARPGROUP.DEPBAR.LE gsb0, 0x0 ;  /* 0x00008000000079c5 */ /* 0x000fc40000010000 */
[----:B------:R-:W-:-:S15]  /*17f0*/  WARPGROUP.ARRIVE ;  /* 0x00000000000079c5 */ /* 0x000fde0000000000 */
[----:B------:R-:W-:-:S05]  /*1800*/  NOP ;  /* 0x0000000000007918 */ /* 0x000fca0000000000 */
[----:B------:R-:W-:Y:S01]  /*1810*/  HGMMA.64x256x16.F32 R24, gdesc[UR4].tnspA, R24, gsb0 ;  /* 0x23e00000041879f0 */ /* 0x000fe20008000818 */
[----:B------:R-:W-:Y:S02]  /*1820*/  UIADD3 UR4, UR10, 0x100, URZ ;  /* 0x000001000a047890 */ /* 0x000fe4000fffe03f */
[----:B------:R-:W-:Y:S01]  /*1830*/  UIADD3 UR6, UR11, 0x4, URZ ;  /* 0x000000040b067890 */ /* 0x000fe2000fffe03f */
[----:B------:R-:W-:Y:S01]  /*1840*/  UMOV UR5, 0x40000040 ;  /* 0x4000004000057882 */ /* 0x000fe20000000000 */
[----:B------:R-:W-:Y:S01]  /*1850*/  UMOV UR7, 0x40000040 ;  /* 0x4000004000077882 */ /* 0x000fe20000000000 */
[----:B------:R-:W-:Y:S02]  /*1860*/  WARPGROUP.DEPBAR.LE gsb0, 0x0 ;  /* 0x00008000000079c5 */ /* 0x000fe40000010000 */
        /* <DEDUP_REMOVED lines=10> */
[----:B------:R-:W-:Y:S03]  /*1910*/  HGMMA.64x256x16.F32 R24, gdesc[UR4].tnspA, R24, gsb0 ;  /* 0x23e00000041879f0 */ /* 0x000fe60008000818 */
[----:B------:R-:W-:Y:S02]  /*1920*/  WARPGROUP.DEPBAR.LE gsb0, 0x0 ;  /* 0x00008000000079c5 */ /* 0x000fe40000010000 */
[----:B------:R-:W-:Y:S05]  /*1930*/  @!P2 BRA `(.L_x_21) ;  /* 0x00000004001ca947 */ /* 0x000fea0003800000 */
[----:B------:R-:W-:Y:S01]  /*1940*/  UIADD3 UR4, UR38, 0x1, URZ ;  /* 0x0000000126047890 */ /* 0x000fe2000fffe03f */
[----:B-12---:R-:W-:Y:S01]  /*1950*/  IMAD.U32 R0, RZ, RZ, UR43 ;  /* 0x0000002bff007e24 */ /* 0x006fe2000f8e00ff */
[----:B------:R-:W-:Y:S02]  /*1960*/  UMOV UR11, UR38 ;  /* 0x00000026000b7c82 */ /* 0x000fe40008000000 */
[----:B------:R-:W-:-:S04]  /*1970*/  UISETP.NE.AND UP0, UPT, UR4, 0x5, UPT ;  /* 0x000000050400788c */ /* 0x000fc8000bf05270 */
[----:B------:R-:W-:Y:S02]  /*1980*/  USEL UR5, URZ, 0x1, UP0 ;  /* 0x000000013f057887 */ /* 0x000fe40008000000 */
[----:B------:R-:W-:Y:S02]  /*1990*/  USEL UR10, UR4, URZ, UP0 ;  /* 0x0000003f040a7287 */ /* 0x000fe40008000000 */
[----:B------:R-:W-:-:S06]  /*19a0*/  ULOP3.LUT UR5, UR39, UR5, URZ, 0x3c, !UPT ;  /* 0x0000000527057292 */ /* 0x000fcc000f8e3c3f */
[----:B------:R-:W-:-:S07]  /*19b0*/  IMAD.U32 R5, RZ, RZ, UR5 ;  /* 0x00000005ff057e24 */ /* 0x000fce000f8e00ff */
.L_x_28:
[----:B-12---:R-:W-:Y:S05]  /*19c0*/  @!P0 BRA `(.L_x_22) ;  /* 0x0000000000048947 */ /* 0x006fea0003800000 */
[----:B------:R-:W-:Y:S01]  /*19d0*/  BPT.TRAP 0x1 ;  /* 0x000000040000795c */ /* 0x000fe20000300000 */
.L_x_22:
[----:B------:R-:W-:Y:S01]  /*19e0*/  ULEA UR4, UR10, UR41, 0x3 ;  /* 0x000000290a047291 */ /* 0x000fe2000f8e183f */
[----:B------:R-:W-:-:S08]  /*19f0*/  SHF.L.U32 R3, R5, 0x1f, RZ ;  /* 0x0000001f05037819 */ /* 0x000fd000000006ff */
[----:B------:R1:W2:Y:S01]  /*1a00*/  SYNCS.PHASECHK.TRANS64.TRYWAIT P1, [UR4], R3 ;  /* 0x00000003ff0075a7 */ /* 0x0002a20008020144 */
[----:B------:R-:W-:Y:S05]  /*1a10*/  @!P0 BRA `(.L_x_23) ;  /* 0x0000000000048947 */ /* 0x000fea0003800000 */
[----:B------:R-:W-:Y:S01]  /*1a20*/  BPT.TRAP 0x1 ;  /* 0x000000040000795c */ /* 0x000fe20000300000 */
.L_x_23:
[----:B--2---:R-:W-:Y:S05]  /*1a30*/  @P1 BRA `(.L_x_24) ;  /* 0x0000000000081947 */ /* 0x004fea0003800000 */
[----:B------:R-:W2:Y:S02]  /*1a40*/  SYNCS.PHASECHK.TRANS64.TRYWAIT P1, [UR4], R3 ;  /* 0x00000003ff0075a7 */ /* 0x000ea40008020144 */
[----:B--2---:R-:W-:Y:S05]  /*1a50*/  @!P1 BRA `(.L_x_25) ;  /* 0x0000009800909947 */ /* 0x004fea0003800000 */
.L_x_24:
[----:B------:R-:W-:Y:S01]  /*1a60*/  ULEA UR12, UR10, UR8, 0x9 ;  /* 0x000000080a0c7291 */ /* 0x000fe2000f8e483f */
[----:B------:R-:W-:Y:S01]  /*1a70*/  WARPGROUP.ARRIVE ;  /* 0x00000000000079c5 */ /* 0x000fe20000000000 */
[----:B------:R-:W-:Y:S01]  /*1a80*/  ULEA UR13, UR10, UR9, 0xb ;  /* 0x000000090a0d7291 */ /* 0x000fe2000f8e583f */
[----:B------:R-:W-:Y:S01]  /*1a90*/  UMOV UR5, 0x40000040 ;  /* 0x4000004000057882 */ /* 0x000fe20000000000 */
[----:B------:R-:W-:-:S03]  /*1aa0*/  UMOV UR7, 0x40000040 ;  /* 0x4000004000077882 */ /* 0x000fc60000000000 */
[----:B------:R-:W-:Y:S02]  /*1ab0*/  UMOV UR4, UR12 ;  /* 0x0000000c00047c82 */ /* 0x000fe40008000000 */
[----:B------:R-:W-:Y:S02]  /*1ac0*/  UMOV UR6, UR13 ;  /* 0x0000000d00067c82 */ /* 0x000fe40008000000 */
[----:B------:R-:W-:Y:S01]  /*1ad0*/  HGMMA.64x256x16.F32 R24, gdesc[UR4].tnspA, R24, gsb0 ;  /* 0x23e00000041879f0 */ /* 0x000fe20008000818 */
        /* <DEDUP_REMOVED lines=26> */
[----:B------:R-:W-:Y:S01]  /*1c80*/  BPT.TRAP 0x1 ;  /* 0x000000040000795c */ /* 0x000fe20000300000 */
.L_x_26:
[----:B------:R-:W-:Y:S01]  /*1c90*/  ULEA UR4, UR11, UR41, 0x3 ;  /* 0x000000290b047291 */ /* 0x000fe2000f8e183f */
[----:B------:R-:W-:-:S03]  /*1ca0*/  ISETP.GT.U32.AND P1, PT, R16, 0x1, PT ;  /* 0x000000011000780c */ /* 0x000fc60003f24070 */
[----:B------:R-:W-:-:S04]  /*1cb0*/  UIADD3 UR4, UR4, 0x28, URZ ;  /* 0x0000002804047890 */ /* 0x000fc8000fffe03f */
[----:B------:R-:W-:-:S09]  /*1cc0*/  UPRMT UR4, URZ, 0x654, UR4 ;  /* 0x000006543f047896 */ /* 0x000fd20008000004 */
[----:B------:R-:W-:Y:S01]  /*1cd0*/  SYNCS.ARRIVE.TRANS64.RED.A1T0 RZ, [UR4], RZ ;  /* 0x000000ffffff79a7 */ /* 0x000fe20008100404 */
[----:B------:R-:W-:Y:S05]  /*1ce0*/  @P1 BRA `(.L_x_27) ;  /* 0x0000000000041947 */ /* 0x000fea0003800000 */
[----:B------:R-:W-:Y:S01]  /*1cf0*/  BPT.TRAP 0x1 ;  /* 0x000000040000795c */ /* 0x000fe20000300000 */
.L_x_27:
[----:B------:R-:W-:Y:S01]  /*1d00*/  UIADD3 UR10, UR10, 0x1, URZ ;  /* 0x000000010a0a7890 */ /* 0x000fe2000fffe03f */
[C---:B------:R-:W-:Y:S01]  /*1d10*/  ISETP.GT.AND P1, PT, R0.reuse, 0x1, PT ;  /* 0x000000010000780c */ /* 0x040fe20003f24270 */
[----:B------:R-:W-:Y:S01]  /*1d20*/  UIADD3 UR11, UR11, 0x1, URZ ;  /* 0x000000010b0b7890 */ /* 0x000fe2000fffe03f */
[----:B------:R-:W-:Y:S01]  /*1d30*/  VIADD R0, R0, 0xffffffff ;  /* 0xffffffff00007836 */ /* 0x000fe20000000000 */
[----:B------:R-:W-:Y:S02]  /*1d40*/  UISETP.NE.AND UP0, UPT, UR10, 0x5, UPT ;  /* 0x000000050a00788c */ /* 0x000fe4000bf05270 */
[----:B------:R-:W-:Y:S02]  /*1d50*/  UISETP.NE.AND UP1, UPT, UR11, 0x5, UPT ;  /* 0x000000050b00788c */ /* 0x000fe4000bf25270 */
[----:B------:R-:W-:Y:S02]  /*1d60*/  USEL UR4, URZ, 0x1, UP0 ;  /* 0x000000013f047887 */ /* 0x000fe40008000000 */
[----:B------:R-:W-:-:S02]  /*1d70*/  USEL UR10, UR10, URZ, UP0 ;  /* 0x0000003f0a0a7287 */ /* 0x000fc40008000000 */
[----:B------:R-:W-:Y:S02]  /*1d80*/  USEL UR11, UR11, URZ, UP1 ;  /* 0x0000003f0b0b7287 */ /* 0x000fe40008800000 */
[----:B------:R-:W-:Y:S01]  /*1d90*/  LOP3.LUT R5, R5, UR4, RZ, 0x3c, !PT ;  /* 0x0000000405057c12 */ /* 0x000fe2000f8e3cff */
[----:B------:R-:W-:Y:S09]  /*1da0*/  @P1 BRA `(.L_x_28) ;  /* 0xfffffffc00041947 */ /* 0x000ff2000383ffff */
.L_x_21:
[----:B-12---:R-:W1:Y:S01]  /*1db0*/  LDC R0, c[0x0][0x28c] ;  /* 0x0000a300ff007b82 */ /* 0x006e620000000800 */
[----:B------:R2:W-:Y:S01]  /*1dc0*/  SYNCS.ARRIVE.TRANS64.A1T0 RZ, [R158+UR45], RZ ;  /* 0x000000ff9eff79a7 */ /* 0x0005e2000810002d */
[----:B-1----:R-:W-:-:S13]  /*1dd0*/  ISETP.GE.AND P1, PT, R0, 0x1, PT ;  /* 0x000000010000780c */ /* 0x002fda0003f26270 */
[----:B--2---:R-:W-:Y:S05]  /*1de0*/  @!P1 BRA `(.L_x_29) ;  /* 0x0000000000349947 */ /* 0x004fea0003800000 */
[----:B------:R-:W-:Y:S05]  /*1df0*/  @!P0 BRA `(.L_x_30) ;  /* 0x0000000000048947 */ /* 0x000fea0003800000 */
[----:B------:R-:W-:Y:S01]  /*1e00*/  BPT.TRAP 0x1 ;  /* 0x000000040000795c */ /* 0x000fe20000300000 */
.L_x_30:
[----:B------:R-:W-:Y:S01]  /*1e10*/  UIADD3 UR6, UR43, UR38, URZ ;  /* 0x000000262b067290 */ /* 0x000fe2000fffe03f */
[----:B------:R-:W-:-:S03]  /*1e20*/  ISETP.GT.U32.AND P0, PT, R16, 0x1, PT ;  /* 0x000000011000780c */ /* 0x000fc60003f04070 */
[----:B------:R-:W-:-:S04]  /*1e30*/  UIMAD.WIDE.U32 UR4, UR6, -0x33333333, URZ ;  /* 0xcccccccd060478a5 */ /* 0x000fc8000f8e003f */
[----:B------:R-:W-:-:S04]  /*1e40*/  USHF.R.U32.HI UR4, URZ, 0x2, UR5 ;  /* 0x000000023f047899 */ /* 0x000fc80008011605 */
[----:B------:R-:W-:-:S04]  /*1e50*/  UIMAD UR6, UR4, -0x5, UR6 ;  /* 0xfffffffb040678a4 */ /* 0x000fc8000f8e0206 */
[----:B------:R-:W-:-:S04]  /*1e60*/  ULEA UR6, UR6, UR41, 0x3 ;  /* 0x0000002906067291 */ /* 0x000fc8000f8e183f */
[----:B------:R-:W-:-:S04]  /*1e70*/  UIADD3 UR6, UR6, 0x28, URZ ;  /* 0x0000002806067890 */ /* 0x000fc8000fffe03f */
[----:B------:R-:W-:-:S09]  /*1e80*/  UPRMT UR6, URZ, 0x654, UR6 ;  /* 0x000006543f067896 */ /* 0x000fd20008000006 */
[----:B------:R-:W-:Y:S01]  /*1e90*/  SYNCS.ARRIVE.TRANS64.RED.A1T0 RZ, [UR6], RZ ;  /* 0x000000ffffff79a7 */ /* 0x000fe20008100406 */
[----:B------:R-:W-:Y:S05]  /*1ea0*/  @P0 BRA `(.L_x_29) ;  /* 0x0000000000040947 */ /* 0x000fea0003800000 */
[----:B------:R-:W-:Y:S01]  /*1eb0*/  BPT.TRAP 0x1 ;  /* 0x000000040000795c */ /* 0x000fe20000300000 */
.L_x_29:
[----:B------:R-:W-:Y:S01]  /*1ec0*/  SHF.L.U32 R0, R173, 0x1f, RZ ;  /* 0x0000001fad007819 */ /* 0x000fe200000006ff */
[----:B------:R-:W-:Y:S01]  /*1ed0*/  UIADD3 UR38, UR44, UR38, URZ ;  /* 0x000000262c267290 */ /* 0x000fe2000fffe03f */
[----:B------:R-:W1:Y:S01]  /*1ee0*/  LDC R15, c[0x0][0x288] ;  /* 0x0000a200ff0f7b82 */ /* 0x000e620000000800 */
[----:B------:R-:W-:Y:S01]  /*1ef0*/  UISETP.GE.U32.AND UP1, UPT, UR44, 0x5, UPT ;  /* 0x000000052c00788c */ /* 0x000fe2000bf26070 */
[----:B------:R-:W-:Y:S01]  /*1f00*/  IMAD.SHL.U32 R8, R156, 0x2, RZ ;  /* 0x000000029c087824 */ /* 0x000fe200078e00ff */
[----:B------:R-:W-:Y:S02]  /*1f10*/  UISETP.GT.U32.AND UP0, UPT, UR38, 0x4, UPT ;  /* 0x000000042600788c */ /* 0x000fe4000bf04070 */
[----:B------:R-:W-:Y:S02]  /*1f20*/  UIMAD.WIDE.U32 UR4, UR38, -0x33333333, URZ ;  /* 0xcccccccd260478a5 */ /* 0x000fe4000f8e003f */
[----:B------:R-:W-:Y:S01]  /*1f30*/  UISETP.LT.U32.AND UP0, UPT, UR44, 0x5, UP0 ;  /* 0x000000052c00788c */ /* 0x000fe20008701070 */
[----:B------:R-:W2:Y:S01]  /*1f40*/  SYNCS.PHASECHK.TRANS64.TRYWAIT P0, [R157+UR42+0x10], R0 ;  /* 0x000010009d0075a7 */ /* 0x000ea2000800016a */
[----:B------:R-:W-:Y:S01]  /*1f50*/  USHF.R.U32.HI UR4, URZ, 0x2, UR5 ;  /* 0x000000023f047899 */ /* 0x000fe20008011605 */
[----:B------:R-:W-:Y:S01]  /*1f60*/  SHF.R.S32.HI R9, RZ, 0x1f, R8 ;  /* 0x0000001fff097819 */ /* 0x000fe20000011408 */
[----:B------:R-:W-:-:S02]  /*1f70*/  USEL UR6, URZ, 0x1, !UP0 ;  /* 0x000000013f067887 */ /* 0x000fc4000c000000 */
[----:B------:R-:W-:Y:S02]  /*1f80*/  UIMAD UR38, UR4, -0x5, UR38 ;  /* 0xfffffffb042678a4 */ /* 0x000fe4000f8e0226 */
[----:B------:R-:W-:-:S04]  /*1f90*/  ULOP3.LUT UR39, UR39, UR6, URZ, 0x3c, !UPT ;  /* 0x0000000627277292 */ /* 0x000fc8000f8e3c3f */
[----:B------:R-:W-:Y:S01]  /*1fa0*/  @UP1 ULOP3.LUT UR39, UR39, 0x1, UR4, 0x78, !UPT ;  /* 0x0000000127271892 */ /* 0x000fe2000f8e7804 */
[----:B-12---:R-:W-:Y:S11]  /*1fb0*/  @!P0 BRA `(.L_x_31) ;  /* 0x0000009400508947 */ /* 0x006ff60003800000 */
.L_x_314:
[----:B------:R-:W-:Y:S01]  /*1fc0*/  IMAD.SHL.U32 R14, R19, 0x40, RZ ;  /* 0x00000040130e7824 */ /* 0x000fe200078e00ff */
[----:B------:R-:W-:Y:S01]  /*1fd0*/  ULDC UR6, c[0x0][0x284] ;  /* 0x0000a10000067ab9 */ /* 0x000fe20000000800 */
[----:B0-----:R-:W-:Y:S01]  /*1fe0*/  IMAD.SHL.U32 R12, R22, 0x100, RZ ;  /* 0x00000100160c7824 */ /* 0x001fe200078e00ff */
[----:B------:R-:W-:Y:S01]  /*1ff0*/  SHF.R.S32.HI R165, RZ, 0x1f, R2 ;  /* 0x0000001fffa57819 */ /* 0x000fe20000011402 */
[----:B------:R-:W-:Y:S01]  /*2000*/  ULDC.64 UR4, c[0x0][0x5d0] ;  /* 0x0001740000047ab9 */ /* 0x000fe20000000a00 */
[----:B------:R-:W-:Y:S01]  /*2010*/  ISETP.GE.AND P0, PT, R14, UR6, PT ;  /* 0x000000060e007c0c */ /* 0x000fe2000bf06270 */
[----:B------:R-:W-:Y:S01]  /*2020*/  IMAD.WIDE.U32 R4, R2, UR4, R8 ;  /* 0x0000000402047c25 */ /* 0x000fe2000f8e0008 */
[----:B------:R-:W-:Y:S02]  /*2030*/  SHF.R.S32.HI R13, RZ, 0x1f, R12 ;  /* 0x0000001fff0d7819 */ /* 0x000fe4000001140c */
[C---:B------:R-:W-:Y:S01]  /*2040*/  ISETP.GE.OR P0, PT, R12.reuse, R15, P0 ;  /* 0x0000000f0c00720c */ /* 0x040fe20000706670 */
[----:B------:R-:W-:Y:S01]  /*2050*/  IMAD R3, R165, UR4, RZ ;  /* 0x00000004a5037c24 */ /* 0x000fe2000f8e02ff */
[----:B------:R-:W-:-:S03]  /*2060*/  IADD3 R6, P1, R12, R4, RZ ;  /* 0x000000040c067210 */ /* 0x000fc60007f3e0ff */
[----:B------:R-:W-:-:S05]  /*2070*/  IMAD R3, R2, UR5, R3 ;  /* 0x0000000502037c24 */ /* 0x000fca000f8e0203 */
[----:B------:R-:W-:-:S03]  /*2080*/  IADD3.X R7, R13, R5, R3, P1, !PT ;  /* 0x000000050d077210 */ /* 0x000fc60000ffe403 */
[----:B------:R-:W-:Y:S05]  /*2090*/  @P0 BRA `(.L_x_32) ;  /* 0x0000007c000c0947 */ /* 0x000fea0003800000 */
[----:B------:R-:W0:Y:S01]  /*20a0*/  LDC.64 R10, c[0x0][0x5c8] ;  /* 0x00017200ff0a7b82 */ /* 0x000e220000000a00 */
[----:B-----5:R-:W-:Y:S01]  /*20b0*/  FSETP.NEU.AND P0, PT, R152, RZ, PT ;  /* 0x000000ff9800720b */ /* 0x020fe20003f0d000 */
[----:B------:R-:W-:Y:S01]  /*20c0*/  IMAD R3, R156, -0x2, R15 ;  /* 0xfffffffe9c037824 */ /* 0x000fe200078e020f */
[----:B------:R-:W-:Y:S01]  /*20d0*/  BSSY B0, `(.L_x_32) ;  /* 0x00007bf000007945 */ /* 0x000fe20003800000 */
[----:B------:R-:W-:-:S04]  /*20e0*/  IMAD.WIDE R162, R19, 0x40, R154 ;  /* 0x0000004013a27825 */ /* 0x000fc800078e029a */
[----:B-1----:R-:W-:Y:S02]  /*20f0*/  IMAD.IADD R0, R3, 0x1, -R12 ;  /* 0x0000000103007824 */ /* 0x002fe400078e0a0c */
[----:B------:R-:W-:-:S03]  /*2100*/  IMAD.IADD R3, R161, 0x1, -R14 ;  /* 0x00000001a1037824 */ /* 0x000fc600078e0a0e */
[----:B------:R-:W-:-:S04]  /*2110*/  ISETP.GT.AND P2, PT, R0, RZ, PT ;  /* 0x000000ff0000720c */ /* 0x000fc80003f44270 */
[----:B------:R-:W-:Y:S01]  /*2120*/  ISETP.GT.AND P1, PT, R3, RZ, P2 ;  /* 0x000000ff0300720c */ /* 0x000fe20001724270 */
[-C--:B0-----:R-:W-:Y:S02]  /*2130*/  IMAD R4, R163, R10.reuse, RZ ;  /* 0x0000000aa3047224 */ /* 0x081fe400078e02ff */
[----:B------:R-:W-:-:S04]  /*2140*/  IMAD.WIDE.U32 R6, R162, R10, R6 ;  /* 0x0000000aa2067225 */ /* 0x000fc800078e0006 */
[----:B------:R-:W-:-:S04]  /*2150*/  IMAD R5, R162, R11, R4 ;  /* 0x0000000ba2057224 */ /* 0x000fc800078e0204 */
[----:B------:R-:W-:Y:S01]  /*2160*/  IMAD.IADD R179, R7, 0x1, R5 ;  /* 0x0000000107b37824 */ /* 0x000fe200078e0205 */
[----:B------:R-:W-:Y:S06]  /*2170*/  @!P0 BRA `(.L_x_33) ;  /* 0x0000005400a08947 */ /* 0x000fec0003800000 */
[----:B------:R-:W0:Y:S01]  /*2180*/  LDC.64 R20, c[0x0][0x5b8] ;  /* 0x00016e00ff147b82 */ /* 0x000e220000000a00 */
[----:B------:R-:W-:-:S07]  /*2190*/  ULDC.64 UR4, c[0x0][0x5c0] ;  /* 0x0001700000047ab9 */ /* 0x000fce0000000a00 */
[----:B------:R-:W1:Y:S08]  /*21a0*/  LDC.64 R166, c[0x0][0x5b0] ;  /* 0x00016c00ffa67b82 */ /* 0x000e700000000a00 */
[----:B------:R-:W2:Y:S01]  /*21b0*/  LDC.64 R14, c[0x0][0x5a8] ;  /* 0x00016a00ff0e7b82 */ /* 0x000ea20000000a00 */
[-C--:B0-----:R-:W-:Y:S02]  /*21c0*/  IMAD R7, R165, R20.reuse, RZ ;  /* 0x00000014a5077224 */ /* 0x081fe400078e02ff */
[----:B------:R-:W-:-:S04]  /*21d0*/  IMAD.WIDE.U32 R4, R2, R20, R8 ;  /* 0x0000001402047225 */ /* 0x000fc800078e0008 */
[----:B------:R-:W-:Y:S01]  /*21e0*/  IMAD R175, R2, R21, R7 ;  /* 0x0000001502af7224 */ /* 0x000fe200078e0207 */
[----:B------:R-:W-:Y:S01]  /*21f0*/  IADD3 R164, P0, R12, R4, RZ ;  /* 0x000000040ca47210 */ /* 0x000fe20007f1e0ff */
[----:B-1----:R-:W-:-:S03]  /*2200*/  IMAD R4, R163, R166, RZ ;  /* 0x000000a6a3047224 */ /* 0x002fc600078e02ff */
[----:B------:R-:W-:Y:S01]  /*2210*/  IADD3.X R165, R13, R5, R175, P0, !PT ;  /* 0x000000050da57210 */ /* 0x000fe200007fe4af */
[C---:B------:R-:W-:Y:S02]  /*2220*/  IMAD R177, R162.reuse, R167, R4 ;  /* 0x000000a7a2b17224 */ /* 0x040fe400078e0204 */
[----:B------:R-:W-:-:S04]  /*2230*/  IMAD.WIDE.U32 R4, R162, R166, R164 ;  /* 0x000000a6a2047225 */ /* 0x000fc800078e00a4 */
[----:B------:R-:W-:Y:S01]  /*2240*/  IMAD.IADD R5, R5, 0x1, R177 ;  /* 0x0000000105057824 */ /* 0x000fe200078e02b1 */
[----:B--2---:R-:W-:-:S04]  /*2250*/  LEA R168, P0, R4, R14, 0x1 ;  /* 0x0000000e04a87211 */ /* 0x004fc800078008ff */
[----:B------:R-:W-:-:S05]  /*2260*/  LEA.HI.X R169, R4, R15, R5, 0x1, P0 ;  /* 0x0000000f04a97211 */ /* 0x000fca00000f0c05 */
[----:B------:R0:W2:Y:S01]  /*2270*/  @P1 LDG.E.LTC128B.U16 R19, desc[UR36][R168.64] ;  /* 0x00000024a8131981 */ /* 0x0000a2000c1e1520 */
[----:B------:R-:W-:Y:S01]  /*2280*/  IMAD.WIDE.U32 R4, R162, R166, R12 ;  /* 0x000000a6a2047225 */ /* 0x000fe200078e000c */
[----:B------:R-:W-:Y:S02]  /*2290*/  BSSY B1, `(.L_x_34) ;  /* 0x0000014000017945 */ /* 0x000fe40003800000 */
[----:B------:R-:W-:-:S04]  /*22a0*/  IADD3 R170, P0, R8, R4, RZ ;  /* 0x0000000408aa7210 */ /* 0x000fc80007f1e0ff */
[----:B------:R-:W-:Y:S01]  /*22b0*/  IADD3.X R171, R9, R177, R5, P0, !PT ;  /* 0x000000b109ab7210 */ /* 0x000fe200007fe405 */
[----:B0-----:R-:W-:Y:S01]  /*22c0*/  IMAD.SHL.U32 R168, R166, 0x8, RZ ;  /* 0x00000008a6a87824 */ /* 0x001fe200078e00ff */
[----:B------:R-:W-:Y:S02]  /*22d0*/  LEA R4, P0, R6, UR4, 0x1 ;  /* 0x0000000406047c11 */ /* 0x000fe4000f8008ff */
[----:B------:R-:W-:Y:S01]  /*22e0*/  SHF.L.U64.HI R169, R166, 0x3, R167 ;  /* 0x00000003a6a97819 */ /* 0x000fe200000102a7 */
[----:B------:R-:W-:Y:S01]  /*22f0*/  IMAD.WIDE.U32 R170, R2, R20, R170 ;  /* 0x0000001402aa7225 */ /* 0x000fe200078e00aa */
[----:B------:R-:W-:Y:S02]  /*2300*/  LEA.HI.X R5, R6, UR5, R179, 0x1, P0 ;  /* 0x0000000506057c11 */ /* 0x000fe400080f0cb3 */
[----:B------:R-:W-:Y:S02]  /*2310*/  ISETP.GT.AND P0, PT, R0, 0x1, PT ;  /* 0x000000010000780c */ /* 0x000fe40003f04270 */
[----:B------:R-:W-:-:S02]  /*2320*/  LEA R6, P4, R170, R14, 0x1 ;  /* 0x0000000eaa067211 */ /* 0x000fc400078808ff */
[----:B------:R-:W-:Y:S01]  /*2330*/  ISETP.GT.AND P3, PT, R3, RZ, P0 ;  /* 0x000000ff0300720c */ /* 0x000fe20000764270 */
[----:B--2---:R-:W-:-:S05]  /*2340*/  HADD2.F32 R7, -RZ, R19.H0_H0 ;  /* 0x20000013ff077230 */ /* 0x004fca0000004100 */
[----:B------:R-:W-:-:S04]  /*2350*/  FMUL R7, R7, R152 ;  /* 0x0000009807077220 */ /* 0x000fc80000400000 */
[----:B------:R-:W-:-:S05]  /*2360*/  FFMA R7, R24, R153, R7 ;  /* 0x0000009918077223 */ /* 0x000fca0000000007 */
[----:B------:R-:W-:Y:S01]  /*2370*/  F2FP.F16.F32.PACK_AB R21, RZ, R7 ;  /* 0x00000007ff15723e */ /* 0x000fe200000000ff */
[----:B------:R-:W-:-:S04]  /*2380*/  IMAD.IADD R7, R175, 0x1, R171 ;  /* 0x00000001af077824 */ /* 0x000fc800078e02ab */
[----:B------:R0:W-:Y:S01]  /*2390*/  @P1 STG.E.U16 desc[UR36][R4.64], R21 ;  /* 0x0000001504001986 */ /* 0x0001e2000c101524 */
[----:B------:R-:W-:Y:S01]  /*23a0*/  LEA.HI.X R7, R170, R15, R7, 0x1, P4 ;  /* 0x0000000faa077211 */ /* 0x000fe200020f0c07 */
[----:B------:R-:W-:Y:S06]  /*23b0*/  @!P3 BRA `(.L_x_35) ;  /* 0x000000000004b947 */ /* 0x000fec0003800000 */
[----:B------:R1:W5:Y:S02]  /*23c0*/  LDG.E.LTC128B.U16 R19, desc[UR36][R6.64+0x2] ;  /* 0x0000022406137981 */ /* 0x000364000c1e1520 */
.L_x_35:
[----:B------:R-:W-:Y:S05]  /*23d0*/  BSYNC B1 ;  /* 0x0000000000017941 */ /* 0x000fea0003800000 */
.L_x_34:
[----:B0----5:R-:W-:Y:S01]  /*23e0*/  HADD2.F32 R21, -RZ, R19.H0_H0 ;  /* 0x20000013ff157230 */ /* 0x021fe20000004100 */
[----:B------:R-:W-:Y:S01]  /*23f0*/  ISETP.GT.AND P2, PT, R3, 0x8, P2 ;  /* 0x000000080300780c */ /* 0x000fe20001744270 */
[----:B------:R-:W-:-:S04]  /*2400*/  IMAD.WIDE.U32 R168, R162, R166, R168 ;  /* 0x000000a6a2a87225 */ /* 0x000fc800078e00a8 */
[----:B------:R-:W-:Y:S01]  /*2410*/  FMUL R22, R21, R152 ;  /* 0x0000009815167220 */ /* 0x000fe20000400000 */
[----:B------:R-:W-:Y:S01]  /*2420*/  IMAD.IADD R177, R177, 0x1, R169 ;  /* 0x00000001b1b17824 */ /* 0x000fe200078e02a9 */
[----:B------:R-:W-:Y:S02]  /*2430*/  IADD3 R21, P1, R164, R168, RZ ;  /* 0x000000a8a4157210 */ /* 0x000fe40007f3e0ff */
[----:B------:R-:W-:-:S03]  /*2440*/  FFMA R22, R25, R153, R22 ;  /* 0x0000009919167223 */ /* 0x000fc60000000016 */
[----:B------:R-:W-:Y:S01]  /*2450*/  IMAD.X R164, R177, 0x1, R165, P1 ;  /* 0x00000001b1a47824 */ /* 0x000fe200008e06a5 */
[C---:B------:R-:W-:Y:S02]  /*2460*/  LEA R24, P1, R21.reuse, R14, 0x1 ;  /* 0x0000000e15187211 */ /* 0x040fe400078208ff */
[----:B------:R-:W-:Y:S02]  /*2470*/  F2FP.F16.F32.PACK_AB R22, RZ, R22 ;  /* 0x00000016ff16723e */ /* 0x000fe400000000ff */
[----:B------:R-:W-:Y:S02]  /*2480*/  LEA.HI.X R25, R21, R15, R164, 0x1, P1 ;  /* 0x0000000f15197211 */ /* 0x000fe400008f0ca4 */
[----:B------:R-:W-:Y:S02]  /*2490*/  PRMT R21, R22, 0x7610, R21 ;  /* 0x0000761016157816 */ /* 0x000fe40000000015 */
[----:B------:R-:W-:-:S03]  /*24a0*/  PRMT R22, R19, 0x7610, R22 ;  /* 0x0000761013167816 */ /* 0x000fc60000000016 */
[----:B------:R0:W-:Y:S04]  /*24b0*/  @P3 STG.E.U16 desc[UR36][R4.64+0x2], R21 ;  /* 0x0000021504003986 */ /* 0x0001e8000c101524 */
[----:B------:R-:W2:Y:S01]  /*24c0*/  @P2 LDG.E.LTC128B.U16 R22, desc[UR36][R24.64] ;  /* 0x0000002418162981 */ /* 0x000ea2000c1e1520 */
[----:B------:R-:W-:Y:S01]  /*24d0*/  IADD3 R8, P1, P3, R8, R168, R12 ;  /* 0x000000a808087210 */ /* 0x000fe20007b3e00c */
[----:B------:R-:W-:Y:S01]  /*24e0*/  BSSY B1, `(.L_x_36) ;  /* 0x0000011000017945 */ /* 0x000fe20003800000 */
[C---:B------:R-:W-:Y:S02]  /*24f0*/  SHF.L.U64.HI R11, R10.reuse, 0x4, R11 ;  /* 0x000000040a0b7819 */ /* 0x040fe4000001020b */
[----:B------:R-:W-:Y:S02]  /*2500*/  IADD3.X R9, R9, R177, R13, P1, P3 ;  /* 0x000000b109097210 */ /* 0x000fe40000fe640d */
[----:B------:R-:W-:-:S02]  /*2510*/  LEA R10, P1, R10, R4, 0x4 ;  /* 0x000000040a0a7211 */ /* 0x000fc400078220ff */
[----:B------:R-:W-:Y:S01]  /*2520*/  ISETP.GT.AND P0, PT, R3, 0x8, P0 ;  /* 0x000000080300780c */ /* 0x000fe20000704270 */
[----:B0-----:R-:W-:-:S04]  /*2530*/  IMAD.WIDE.U32 R20, R2, R20, R8 ;  /* 0x0000001402147225 */ /* 0x001fc800078e0008 */
[----:B------:R-:W-:Y:S01]  /*2540*/  IMAD.X R11, R11, 0x1, R5, P1 ;  /* 0x000000010b0b7824 */ /* 0x000fe200008e0605 */
[----:B------:R-:W-:Y:S01]  /*2550*/  LEA R8, P3, R20, R14, 0x1 ;  /* 0x0000000e14087211 */ /* 0x000fe200078608ff */
[----:B------:R-:W-:-:S05]  /*2560*/  IMAD.IADD R2, R175, 0x1, R21 ;  /* 0x00000001af027824 */ /* 0x000fca00078e0215 */
[----:B------:R-:W-:Y:S01]  /*2570*/  LEA.HI.X R9, R20, R15, R2, 0x1, P3 ;  /* 0x0000000f14097211 */ /* 0x000fe200018f0c02 */
[----:B--2---:R-:W-:-:S05]  /*2580*/  HADD2.F32 R19, -RZ, R22.H0_H0 ;  /* 0x20000016ff137230 */ /* 0x004fca0000004100 */
[----:B------:R-:W-:-:S04]  /*2590*/  FMUL R19, R19, R152 ;  /* 0x0000009813137220 */ /* 0x000fc80000400000 */
[----:B------:R-:W-:-:S05]  /*25a0*/  FFMA R19, R26, R153, R19 ;  /* 0x000000991a137223 */ /* 0x000fca0000000013 */
[----:B------:R-:W-:-:S05]  /*25b0*/  F2FP.F16.F32.PACK_AB R19, RZ, R19 ;  /* 0x00000013ff13723e */ /* 0x000fca00000000ff */
[----:B------:R0:W-:Y:S01]  /*25c0*/  @P2 STG.E.U16 desc[UR36][R10.64], R19 ;  /* 0x000000130a002986 */ /* 0x0001e2000c101524 */
[----:B------:R-:W-:Y:S05]  /*25d0*/  @!P0 BRA `(.L_x_37) ;  /* 0x0000000000048947 */ /* 0x000fea0003800000 */
[----:B------:R2:W5:Y:S02]  /*25e0*/  LDG.E.LTC128B.U16 R22, desc[UR36][R8.64+0x2] ;  /* 0x0000022408167981 */ /* 0x000564000c1e1520 */
.L_x_37:
[----:B------:R-:W-:Y:S05]  /*25f0*/  BSYNC B1 ;  /* 0x0000000000017941 */ /* 0x000fea0003800000 */
.L_x_36:
[----:B-----5:R-:W-:Y:S01]  /*2600*/  HADD2.F32 R13, -RZ, R22.H0_H0 ;  /* 0x20000016ff0d7230 */ /* 0x020fe20000004100 */
[----:B------:R-:W-:Y:S01]  /*2610*/  ISETP.GT.AND P1, PT, R0, 0x8, PT ;  /* 0x000000080000780c */ /* 0x000fe20003f24270 */
[----:B------:R-:W-:Y:S03]  /*2620*/  BSSY B1, `(.L_x_38) ;  /* 0x0000008000017945 */ /* 0x000fe60003800000 */
[----:B------:R-:W-:Y:S01]  /*2630*/  FMUL R2, R13, R152 ;  /* 0x000000980d027220 */ /* 0x000fe20000400000 */
[----:B------:R-:W-:-:S03]  /*2640*/  ISETP.GT.AND P2, PT, R3, RZ, P1 ;  /* 0x000000ff0300720c */ /* 0x000fc60000f44270 */
[----:B------:R-:W-:-:S05]  /*2650*/  FFMA R2, R27, R153, R2 ;  /* 0x000000991b027223 */ /* 0x000fca0000000002 */
[----:B------:R-:W-:-:S05]  /*2660*/  F2FP.F16.F32.PACK_AB R2, RZ, R2 ;  /* 0x00000002ff02723e */ /* 0x000fca00000000ff */
[----:B------:R3:W-:Y:S01]  /*2670*/  @P0 STG.E.U16 desc[UR36][R10.64+0x2], R2 ;  /* 0x000002020a000986 */ /* 0x0007e2000c101524 */
[----:B------:R-:W-:Y:S05]  /*2680*/  @!P2 BRA `(.L_x_39) ;  /* 0x000000000004a947 */ /* 0x000fea0003800000 */
[----:B------:R4:W5:Y:S02]  /*2690*/  LDG.E.LTC128B.U16 R22, desc[UR36][R6.64+0x10] ;  /* 0x0000102406167981 */ /* 0x000964000c1e1520 */
.L_x_39:
[----:B------:R-:W-:Y:S05]  /*26a0*/  BSYNC B1 ;  /* 0x0000000000017941 */ /* 0x000fea0003800000 */
.L_x_38:
        /* <DEDUP_REMOVED lines=10> */
.L_x_41:
[----:B------:R-:W-:Y:S05]  /*2750*/  BSYNC B1 ;  /* 0x0000000000017941 */ /* 0x000fea0003800000 */
.L_x_40:
[----:B0----5:R-:W-:Y:S01]  /*2760*/  HADD2.F32 R13, -RZ, R22.H0_H0 ;  /* 0x20000016ff0d7230 */ /* 0x021fe20000004100 */
[----:B------:R-:W-:Y:S01]  /*2770*/  ISETP.GT.AND P1, PT, R3, 0x8, P1 ;  /* 0x000000080300780c */ /* 0x000fe20000f24270 */
[----:B------:R-:W-:Y:S03]  /*2780*/  BSSY B1, `(.L_x_42) ;  /* 0x0000007000017945 */ /* 0x000fe60003800000 */
[----:B---3--:R-:W-:-:S04]  /*2790*/  FMUL R2, R13, R152 ;  /* 0x000000980d027220 */ /* 0x008fc80000400000 */
[----:B------:R-:W-:-:S05]  /*27a0*/  FFMA R2, R29, R153, R2 ;  /* 0x000000991d027223 */ /* 0x000fca0000000002 */
[----:B------:R-:W-:-:S05]  /*27b0*/  F2FP.F16.F32.PACK_AB R2, RZ, R2 ;  /* 0x00000002ff02723e */ /* 0x000fca00000000ff */
[----:B------:R0:W-:Y:S01]  /*27c0*/  @P3 STG.E.U16 desc[UR36][R4.64+0x12], R2 ;  /* 0x0000120204003986 */ /* 0x0001e2000c101524 */
[----:B------:R-:W-:Y:S05]  /*27d0*/  @!P1 BRA `(.L_x_43) ;  /* 0x0000000000049947 */ /* 0x000fea0003800000 */
[----:B------:R3:W5:Y:S02]  /*27e0*/  LDG.E.LTC128B.U16 R22, desc[UR36][R8.64+0x10] ;  /* 0x0000102408167981 */ /* 0x000764000c1e1520 */
.L_x_43:
[----:B------:R-:W-:Y:S05]  /*27f0*/  BSYNC B1 ;  /* 0x0000000000017941 */ /* 0x000fea0003800000 */
.L_x_42:
[----:B-----5:R-:W-:Y:S01]  /*2800*/  HADD2.F32 R13, -RZ, R22.H0_H0 ;  /* 0x20000016ff0d7230 */ /* 0x020fe20000004100 */
[----:B------:R-:W-:Y:S01]  /*2810*/  ISETP.GT.AND P0, PT, R3, 0x8, P0 ;  /* 0x000000080300780c */ /* 0x000fe20000704270 */
[----:B------:R-:W-:Y:S03]  /*2820*/  BSSY B1, `(.L_x_44) ;  /* 0x0000007000017945 */ /* 0x000fe60003800000 */
[----:B------:R-:W-:-:S04]  /*2830*/  FMUL R13, R13, R152 ;  /* 0x000000980d0d7220 */ /* 0x000fc80000400000 */
[----:B------:R-:W-:-:S05]  /*2840*/  FFMA R13, R30, R153, R13 ;  /* 0x000000991e0d7223 */ /* 0x000fca000000000d */
[----:B------:R-:W-:-:S05]  /*2850*/  F2FP.F16.F32.PACK_AB R13, RZ, R13 ;  /* 0x0000000dff0d723e */ /* 0x000fca00000000ff */
[----:B------:R0:W-:Y:S01]  /*2860*/  @P1 STG.E.U16 desc[UR36][R10.64+0x10], R13 ;  /* 0x0000100d0a001986 */ /* 0x0001e2000c101524 */
[----:B------:R-:W-:Y:S05]  /*2870*/  @!P0 BRA `(.L_x_45) ;  /* 0x0000000000048947 */ /* 0x000fea0003800000 */
[----:B------:R0:W5:Y:S02]  /*2880*/  LDG.E.LTC128B.U16 R22, desc[UR36][R8.64+0x12] ;  /* 0x0000122408167981 */ /* 0x000164000c1e1520 */
.L_x_45:
[----:B------:R-:W-:Y:S05]  /*2890*/  BSYNC B1 ;  /* 0x0000000000017941 */ /* 0x000fea0003800000 */
.L_x_44:
[----:B0----5:R-:W-:Y:S01]  /*28a0*/  HADD2.F32 R13, -RZ, R22.H0_H0 ;  /* 0x20000016ff0d7230 */ /* 0x021fe20000004100 */
        /* <DEDUP_REMOVED lines=9> */
.L_x_47:
[----:B------:R-:W-:Y:S05]  /*2940*/  BSYNC B1 ;  /* 0x0000000000017941 */ /* 0x000fea0003800000 */
.L_x_46:
        /* <DEDUP_REMOVED lines=10> */
.L_x_49:
[----:B------:R-:W-:Y:S05]  /*29f0*/  BSYNC B1 ;  /* 0x0000000000017941 */ /* 0x000fea0003800000 */
.L_x_48:
[----:B0----5:R-:W-:Y:S01]  /*2a00*/  HADD2.F32 R13, -RZ, R22.H0_H0 ;  /* 0x20000016ff0d7230 */ /* 0x021fe20000004100 */
        /* <DEDUP_REMOVED lines=8> */
.L_x_51:
[----:B------:R-:W-:Y:S05]  /*2a90*/  BSYNC B1 ;  /* 0x0000000000017941 */ /* 0x000fea0003800000 */
.L_x_50:
        /* <DEDUP_REMOVED lines=9> */
.L_x_53:
[----:B------:R-:W-:Y:S05]  /*2b30*/  BSYNC B1 ;  /* 0x0000000000017941 */ /* 0x000fea0003800000 */
.L_x_52:
        /* <DEDUP_REMOVED lines=10> */
.L_x_55:
[----:B------:R-:W-:Y:S05]  /*2be0*/  BSYNC B1 ;  /* 0x0000000000017941 */ /* 0x000fea0003800000 */
.L_x_54:
        /* <DEDUP_REMOVED lines=10> */
.L_x_57:
[----:B------:R-:W-:Y:S05]  /*2c90*/  BSYNC B1 ;  /* 0x0000000000017941 */ /* 0x000fea0003800000 */
.L_x_56:
        /* <DEDUP_REMOVED lines=9> */
.L_x_59:
[----:B------:R-:W-:Y:S05]  /*2d30*/  BSYNC B1 ;  /* 0x0000000000017941 */ /* 0x000fea0003800000 */
.L_x_58:
        /* <DEDUP_REMOVED lines=9> */
.L_x_61:
[----:B------:R-:W-:Y:S05]  /*2dd0*/  BSYNC B1 ;  /* 0x0000000000017941 */ /* 0x000fea0003800000 */
.L_x_60:
        /* <DEDUP_REMOVED lines=10> */
.L_x_63:
[----:B------:R-:W-:Y:S05]  /*2e80*/  BSYNC B1 ;  /* 0x0000000000017941 */ /* 0x000fea0003800000 */
.L_x_62:
        /* <DEDUP_REMOVED lines=10> */
.L_x_65:
[----:B------:R-:W-:Y:S05]  /*2f30*/  BSYNC B1 ;  /* 0x0000000000017941 */ /* 0x000fea0003800000 */
.L_x_64:
        /* <DEDUP_REMOVED lines=9> */
.L_x_67:
[----:B------:R-:W-:Y:S05]  /*2fd0*/  BSYNC B1 ;  /* 0x0000000000017941 */ /* 0x000fea0003800000 */
.L_x_66:
        /* <DEDUP_REMOVED lines=9> */
.L_x_69:
[----:B------:R-:W-:Y:S05]  /*3070*/  BSYNC B1 ;  /* 0x0000000000017941 */ /* 0x000fea0003800000 */
.L_x_68:
        /* <DEDUP_REMOVED lines=10> */
.L_x_71:
[----:B------:R-:W-:Y:S05]  /*3120*/  BSYNC B1 ;  /* 0x0000000000017941 */ /* 0x000fea0003800000 */
.L_x_70:
        /* <DEDUP_REMOVED lines=10> */
.L_x_73:
[----:B------:R-:W-:Y:S05]  /*31d0*/  BSYNC B1 ;  /* 0x0000000000017941 */ /* 0x000fea0003800000 */
.L_x_72:
        /* <DEDUP_REMOVED lines=9> */
.L_x_75:
[----:B------:R-:W-:Y:S05]  /*3270*/  BSYNC B1 ;  /* 0x0000000000017941 */ /* 0x000fea0003800000 */
.L_x_74:
        /* <DEDUP_REMOVED lines=9> */
.L_x_77:
[----:B------:R-:W-:Y:S05]  /*3310*/  BSYNC B1 ;  /* 0x0000000000017941 */ /* 0x000fea0003800000 */
.L_x_76:
        /* <DEDUP_REMOVED lines=10> */
.L_x_79:
[----:B------:R-:W-:Y:S05]  /*33c0*/  BSYNC B1 ;  /* 0x0000000000017941 */ /* 0x000fea0003800000 */
.L_x_78:
        /* <DEDUP_REMOVED lines=10> */
.L_x_81:
[----:B------:R-:W-:Y:S05]  /*3470*/  BSYNC B1 ;  /* 0x0000000000017941 */ /* 0x000fea0003800000 */
.L_x_80:
        /* <DEDUP_REMOVED lines=9> */
.L_x_83:
[----:B------:R-:W-:Y:S05]  /*3510*/  BSYNC B1 ;  /* 0x0000000000017941 */ /* 0x000fea0003800000 */
.L_x_82:
        /* <DEDUP_REMOVED lines=9> */
.L_x_85:
[----:B------:R-:W-:Y:S05]  /*35b0*/  BSYNC B1 ;  /* 0x0000000000017941 */ /* 0x000fea0003800000 */
.L_x_84:
        /* <DEDUP_REMOVED lines=10> */
.L_x_87:
[----:B------:R-:W-:Y:S05]  /*3660*/  BSYNC B1 ;  /* 0x0000000000017941 */ /* 0x000fea0003800000 */
.L_x_86:
        /* <DEDUP_REMOVED lines=10> */
.L_x_89:
[----:B------:R-:W-:Y:S05]  /*3710*/  BSYNC B1 ;  /* 0x0000000000017941 */ /* 0x000fea0003800000 */
.L_x_88:
        /* <DEDUP_REMOVED lines=9> */
.L_x_91:
[----:B------:R-:W-:Y:S05]  /*37b0*/  BSYNC B1 ;  /* 0x0000000000017941 */ /* 0x000fea0003800000 */
.L_x_90:
        /* <DEDUP_REMOVED lines=9> */
.L_x_93:
[----:B------:R-:W-:Y:S05]  /*3850*/  BSYNC B1 ;  /* 0x0000000000017941 */ /* 0x000fea0003800000 */
.L_x_92:
        /* <DEDUP_REMOVED lines=10> */
.L_x_95:
[----:B------:R-:W-:Y:S05]  /*3900*/  BSYNC B1 ;  /* 0x0000000000017941 */ /* 0x000fea0003800000 */
.L_x_94:
        /* <DEDUP_REMOVED lines=10> */
.L_x_97:
[----:B------:R-:W-:Y:S05]  /*39b0*/  BSYNC B1 ;  /* 0x0000000000017941 */ /* 0x000fea0003800000 */
.L_x_96:
        /* <DEDUP_REMOVED lines=9> */
.L_x_99:
[----:B------:R-:W-:Y:S05]  /*3a50*/  BSYNC B1 ;  /* 0x0000000000017941 */ /* 0x000fea0003800000 */
.L_x_98:
        /* <DEDUP_REMOVED lines=9> */
.L_x_101:
[----:B------:R-:W-:Y:S05]  /*3af0*/  BSYNC B1 ;  /* 0x0000000000017941 */ /* 0x000fea0003800000 */
.L_x_100:
        /* <DEDUP_REMOVED lines=10> */
.L_x_103:
[----:B------:R-:W-:Y:S05]  /*3ba0*/  BSYNC B1 ;  /* 0x0000000000017941 */ /* 0x000fea0003800000 */
.L_x_102:
        /* <DEDUP_REMOVED lines=10> */
.L_x_105:
[----:B------:R-:W-:Y:S05]  /*3c50*/  BSYNC B1 ;  /* 0x0000000000017941 */ /* 0x000fea0003800000 */
.L_x_104:
        /* <DEDUP_REMOVED lines=9> */
.L_x_107:
[----:B------:R-:W-:Y:S05]  /*3cf0*/  BSYNC B1 ;  /* 0x0000000000017941 */ /* 0x000fea0003800000 */
.L_x_106:
        /* <DEDUP_REMOVED lines=9> */
.L_x_109:
[----:B------:R-:W-:Y:S05]  /*3d90*/  BSYNC B1 ;  /* 0x0000000000017941 */ /* 0x000fea0003800000 */
.L_x_108:
        /* <DEDUP_REMOVED lines=10> */
.L_x_111:
[----:B------:R-:W-:Y:S05]  /*3e40*/  BSYNC B1 ;  /* 0x0000000000017941 */ /* 0x000fea0003800000 */
.L_x_110:
        /* <DEDUP_REMOVED lines=10> */
.L_x_113:
[----:B------:R-:W-:Y:S05]  /*3ef0*/  BSYNC B1 ;  /* 0x0000000000017941 */ /* 0x000fea0003800000 */
.L_x_112:
        /* <DEDUP_REMOVED lines=9> */
.L_x_115:
[----:B------:R-:W-:Y:S05]  /*3f90*/  BSYNC B1 ;  /* 0x0000000000017941 */ /* 0x000fea0003800000 */
.L_x_114:
        /* <DEDUP_REMOVED lines=9> */
.L_x_117:
[----:B------:R-:W-:Y:S05]  /*4030*/  BSYNC B1 ;  /* 0x0000000000017941 */ /* 0x000fea0003800000 */
.L_x_116:
        /* <DEDUP_REMOVED lines=10> */
.L_x_119:
[----:B------:R-:W-:Y:S05]  /*40e0*/  BSYNC B1 ;  /* 0x0000000000017941 */ /* 0x000fea0003800000 */
.L_x_118:
        /* <DEDUP_REMOVED lines=10> */
.L_x_121:
[----:B------:R-:W-:Y:S05]  /*4190*/  BSYNC B1 ;  /* 0x0000000000017941 */ /* 0x000fea0003800000 */
.L_x_120:
        /* <DEDUP_REMOVED lines=9> */
.L_x_123:
[----:B------:R-:W-:Y:S05]  /*4230*/  BSYNC B1 ;  /* 0x0000000000017941 */ /* 0x000fea0003800000 */
.L_x_122:
        /* <DEDUP_REMOVED lines=9> */
.L_x_125:
[----:B------:R-:W-:Y:S05]  /*42d0*/  BSYNC B1 ;  /* 0x0000000000017941 */ /* 0x000fea0003800000 */
.L_x_124:
        /* <DEDUP_REMOVED lines=10> */
.L_x_127:
[----:B------:R-:W-:Y:S05]  /*4380*/  BSYNC B1 ;  /* 0x0000000000017941 */ /* 0x000fea0003800000 */
.L_x_126:
        /* <DEDUP_REMOVED lines=10> */
.L_x_129:
[----:B------:R-:W-:Y:S05]  /*4430*/  BSYNC B1 ;  /* 0x0000000000017941 */ /* 0x000fea0003800000 */
.L_x_128:
        /* <DEDUP_REMOVED lines=9> */
.L_x_131:
[----:B------:R-:W-:Y:S05]  /*44d0*/  BSYNC B1 ;  /* 0x0000000000017941 */ /* 0x000fea0003800000 */
.L_x_130:
        /* <DEDUP_REMOVED lines=9> */
.L_x_133:
[----:B------:R-:W-:Y:S05]  /*4570*/  BSYNC B1 ;  /* 0x0000000000017941 */ /* 0x000fea0003800000 */
.L_x_132:
        /* <DEDUP_REMOVED lines=10> */
.L_x_135:
[----:B------:R-:W-:Y:S05]  /*4620*/  BSYNC B1 ;  /* 0x0000000000017941 */ /* 0x000fea0003800000 */
.L_x_134:
        /* <DEDUP_REMOVED lines=10> */
.L_x_137:
[----:B------:R-:W-:Y:S05]  /*46d0*/  BSYNC B1 ;  /* 0x0000000000017941 */ /* 0x000fea0003800000 */
.L_x_136:
        /* <DEDUP_REMOVED lines=9> */
.L_x_139:
[----:B------:R-:W-:Y:S05]  /*4770*/  BSYNC B1 ;  /* 0x0000000000017941 */ /* 0x000fea0003800000 */
.L_x_138:
        /* <DEDUP_REMOVED lines=9> */
.L_x_141:
[----:B------:R-:W-:Y:S05]  /*4810*/  BSYNC B1 ;  /* 0x0000000000017941 */ /* 0x000fea0003800000 */
.L_x_140:
        /* <DEDUP_REMOVED lines=10> */
.L_x_143:
[----:B------:R-:W-:Y:S05]  /*48c0*/  BSYNC B1 ;  /* 0x0000000000017941 */ /* 0x000fea0003800000 */
.L_x_142:
        /* <DEDUP_REMOVED lines=10> */
.L_x_145:
[----:B------:R-:W-:Y:S05]  /*4970*/  BSYNC B1 ;  /* 0x0000000000017941 */ /* 0x000fea0003800000 */
.L_x_144:
        /* <DEDUP_REMOVED lines=9> */
.L_x_147:
[----:B------:R-:W-:Y:S05]  /*4a10*/  BSYNC B1 ;  /* 0x0000000000017941 */ /* 0x000fea0003800000 */
.L_x_146:
        /* <DEDUP_REMOVED lines=9> */
.L_x_149:
[----:B------:R-:W-:Y:S05]  /*4ab0*/  BSYNC B1 ;  /* 0x0000000000017941 */ /* 0x000fea0003800000 */
.L_x_148:
        /* <DEDUP_REMOVED lines=10> */
.L_x_151:
[----:B------:R-:W-:Y:S05]  /*4b60*/  BSYNC B1 ;  /* 0x0000000000017941 */ /* 0x000fea0003800000 */
.L_x_150:
        /* <DEDUP_REMOVED lines=10> */
.L_x_153:
[----:B------:R-:W-:Y:S05]  /*4c10*/  BSYNC B1 ;  /* 0x0000000000017941 */ /* 0x000fea0003800000 */
.L_x_152:
        /* <DEDUP_REMOVED lines=9> */
.L_x_155:
[----:B------:R-:W-:Y:S05]  /*4cb0*/  BSYNC B1 ;  /* 0x0000000000017941 */ /* 0x000fea0003800000 */
.L_x_154:
        /* <DEDUP_REMOVED lines=9> */
.L_x_157:
[----:B------:R-:W-:Y:S05]  /*4d50*/  BSYNC B1 ;  /* 0x0000000000017941 */ /* 0x000fea0003800000 */
.L_x_156:
        /* <DEDUP_REMOVED lines=10> */
.L_x_159:
[----:B------:R-:W-:Y:S05]  /*4e00*/  BSYNC B1 ;  /* 0x0000000000017941 */ /* 0x000fea0003800000 */
.L_x_158:
        /* <DEDUP_REMOVED lines=10> */
.L_x_161:
[----:B------:R-:W-:Y:S05]  /*4eb0*/  BSYNC B1 ;  /* 0x0000000000017941 */ /* 0x000fea0003800000 */
.L_x_160:
        /* <DEDUP_REMOVED lines=9> */
.L_x_163:
[----:B------:R-:W-:Y:S05]  /*4f50*/  BSYNC B1 ;  /* 0x0000000000017941 */ /* 0x000fea0003800000 */
.L_x_162:
        /* <DEDUP_REMOVED lines=9> */
.L_x_165:
[----:B------:R-:W-:Y:S05]  /*4ff0*/  BSYNC B1 ;  /* 0x0000000000017941 */ /* 0x000fea0003800000 */
.L_x_164:
        /* <DEDUP_REMOVED lines=10> */
.L_x_167:
[----:B------:R-:W-:Y:S05]  /*50a0*/  BSYNC B1 ;  /* 0x0000000000017941 */ /* 0x000fea0003800000 */
.L_x_166:
        /* <DEDUP_REMOVED lines=10> */
.L_x_169:
[----:B------:R-:W-:Y:S05]  /*5150*/  BSYNC B1 ;  /* 0x0000000000017941 */ /* 0x000fea0003800000 */
.L_x_168:
        /* <DEDUP_REMOVED lines=9> */
.L_x_171:
[----:B------:R-:W-:Y:S05]  /*51f0*/  BSYNC B1 ;  /* 0x0000000000017941 */ /* 0x000fea0003800000 */
.L_x_170:
        /* <DEDUP_REMOVED lines=9> */
.L_x_173:
[----:B------:R-:W-:Y:S05]  /*5290*/  BSYNC B1 ;  /* 0x0000000000017941 */ /* 0x000fea0003800000 */
.L_x_172:
        /* <DEDUP_REMOVED lines=10> */
.L_x_175:
[----:B------:R-:W-:Y:S05]  /*5340*/  BSYNC B1 ;  /* 0x0000000000017941 */ /* 0x000fea0003800000 */
.L_x_174:
        /* <DEDUP_REMOVED lines=10> */
.L_x_177:
[----:B------:R-:W-:Y:S05]  /*53f0*/  BSYNC B1 ;  /* 0x0000000000017941 */ /* 0x000fea0003800000 */
.L_x_176:
        /* <DEDUP_REMOVED lines=9> */
.L_x_179:
[----:B------:R-:W-:Y:S05]  /*5490*/  BSYNC B1 ;  /* 0x0000000000017941 */ /* 0x000fea0003800000 */
.L_x_178:
        /* <DEDUP_REMOVED lines=9> */
.L_x_181:
[----:B------:R-:W-:Y:S05]  /*5530*/  BSYNC B1 ;  /* 0x0000000000017941 */ /* 0x000fea0003800000 */
.L_x_180:
        /* <DEDUP_REMOVED lines=10> */
.L_x_183:
[----:B------:R-:W-:Y:S05]  /*55e0*/  BSYNC B1 ;  /* 0x0000000000017941 */ /* 0x000fea0003800000 */
.L_x_182:
        /* <DEDUP_REMOVED lines=10> */
.L_x_185:
[----:B------:R-:W-:Y:S05]  /*5690*/  BSYNC B1 ;  /* 0x0000000000017941 */ /* 0x000fea0003800000 */
.L_x_184:
        /* <DEDUP_REMOVED lines=9> */
.L_x_187:
[----:B------:R-:W-:Y:S05]  /*5730*/  BSYNC B1 ;  /* 0x0000000000017941 */ /* 0x000fea0003800000 */
.L_x_186:
        /* <DEDUP_REMOVED lines=9> */
.L_x_189:
[----:B------:R-:W-:Y:S05]  /*57d0*/  BSYNC B1 ;  /* 0x0000000000017941 */ /* 0x000fea0003800000 */
.L_x_188:
        /* <DEDUP_REMOVED lines=10> */
.L_x_191:
[----:B------:R-:W-:Y:S05]  /*5880*/  BSYNC B1 ;  /* 0x0000000000017941 */ /* 0x000fea0003800000 */
.L_x_190:
        /* <DEDUP_REMOVED lines=10> */
.L_x_193:
[----:B------:R-:W-:Y:S05]  /*5930*/  BSYNC B1 ;  /* 0x0000000000017941 */ /* 0x000fea0003800000 */
.L_x_192:
        /* <DEDUP_REMOVED lines=9> */
.L_x_195:
[----:B------:R-:W-:Y:S05]  /*59d0*/  BSYNC B1 ;  /* 0x0000000000017941 */ /* 0x000fea0003800000 */
.L_x_194:
        /* <DEDUP_REMOVED lines=9> */
.L_x_197:
[----:B------:R-:W-:Y:S05]  /*5a70*/  BSYNC B1 ;  /* 0x0000000000017941 */ /* 0x000fea0003800000 */
.L_x_196:
        /* <DEDUP_REMOVED lines=10> */
.L_x_199:
[----:B------:R-:W-:Y:S05]  /*5b20*/  BSYNC B1 ;  /* 0x0000000000017941 */ /* 0x000fea0003800000 */
.L_x_198:
        /* <DEDUP_REMOVED lines=10> */
.L_x_201:
[----:B------:R-:W-:Y:S05]  /*5bd0*/  BSYNC B1 ;  /* 0x0000000000017941 */ /* 0x000fea0003800000 */
.L_x_200:
        /* <DEDUP_REMOVED lines=9> */
.L_x_203:
[----:B------:R-:W-:Y:S05]  /*5c70*/  BSYNC B1 ;  /* 0x0000000000017941 */ /* 0x000fea0003800000 */
.L_x_202:
        /* <DEDUP_REMOVED lines=9> */
.L_x_205:
[----:B------:R-:W-:Y:S05]  /*5d10*/  BSYNC B1 ;  /* 0x0000000000017941 */ /* 0x000fea0003800000 */
.L_x_204:
        /* <DEDUP_REMOVED lines=10> */
.L_x_207:
[----:B------:R-:W-:Y:S05]  /*5dc0*/  BSYNC B1 ;  /* 0x0000000000017941 */ /* 0x000fea0003800000 */
.L_x_206:
        /* <DEDUP_REMOVED lines=10> */
.L_x_209:
[----:B------:R-:W-:Y:S05]  /*5e70*/  BSYNC B1 ;  /* 0x0000000000017941 */ /* 0x000fea0003800000 */
.L_x_208:
        /* <DEDUP_REMOVED lines=9> */
.L_x_211:
[----:B------:R-:W-:Y:S05]  /*5f10*/  BSYNC B1 ;  /* 0x0000000000017941 */ /* 0x000fea0003800000 */
.L_x_210:
        /* <DEDUP_REMOVED lines=9> */
.L_x_213:
[----:B------:R-:W-:Y:S05]  /*5fb0*/  BSYNC B1 ;  /* 0x0000000000017941 */ /* 0x000fea0003800000 */
.L_x_212:
        /* <DEDUP_REMOVED lines=10> */
.L_x_215:
[----:B------:R-:W-:Y:S05]  /*6060*/  BSYNC B1 ;  /* 0x0000000000017941 */ /* 0x000fea0003800000 */
.L_x_214:
        /* <DEDUP_REMOVED lines=10> */
.L_x_217:
[----:B------:R-:W-:Y:S05]  /*6110*/  BSYNC B1 ;  /* 0x0000000000017941 */ /* 0x000fea0003800000 */
.L_x_216:
        /* <DEDUP_REMOVED lines=9> */
.L_x_219:
[----:B------:R-:W-:Y:S05]  /*61b0*/  BSYNC B1 ;  /* 0x0000000000017941 */ /* 0x000fea0003800000 */
.L_x_218:
        /* <DEDUP_REMOVED lines=9> */
.L_x_221:
[----:B------:R-:W-:Y:S05]  /*6250*/  BSYNC B1 ;  /* 0x0000000000017941 */ /* 0x000fea0003800000 */
.L_x_220:
        /* <DEDUP_REMOVED lines=10> */
.L_x_223:
[----:B------:R-:W-:Y:S05]  /*6300*/  BSYNC B1 ;  /* 0x0000000000017941 */ /* 0x000fea0003800000 */
.L_x_222:
        /* <DEDUP_REMOVED lines=10> */
.L_x_225:
[----:B------:R-:W-:Y:S05]  /*63b0*/  BSYNC B1 ;  /* 0x0000000000017941 */ /* 0x000fea0003800000 */
.L_x_224:
        /* <DEDUP_REMOVED lines=9> */
.L_x_227:
[----:B------:R-:W-:Y:S05]  /*6450*/  BSYNC B1 ;  /* 0x0000000000017941 */ /* 0x000fea0003800000 */
.L_x_226:
        /* <DEDUP_REMOVED lines=9> */
.L_x_229:
[----:B------:R-:W-:Y:S05]  /*64f0*/  BSYNC B1 ;  /* 0x0000000000017941 */ /* 0x000fea0003800000 */
.L_x_228:
        /* <DEDUP_REMOVED lines=10> */
.L_x_231:
[----:B------:R-:W-:Y:S05]  /*65a0*/  BSYNC B1 ;  /* 0x0000000000017941 */ /* 0x000fea0003800000 */
.L_x_230:
        /* <DEDUP_REMOVED lines=10> */
.L_x_233:
[----:B------:R-:W-:Y:S05]  /*6650*/  BSYNC B1 ;  /* 0x0000000000017941 */ /* 0x000fea0003800000 */
.L_x_232:
        /* <DEDUP_REMOVED lines=9> */
.L_x_235:
[----:B------:R-:W-:Y:S05]  /*66f0*/  BSYNC B1 ;  /* 0x0000000000017941 */ /* 0x000fea0003800000 */
.L_x_234:
        /* <DEDUP_REMOVED lines=9> */
.L_x_237:
[----:B------:R-:W-:Y:S05]  /*6790*/  BSYNC B1 ;  /* 0x0000000000017941 */ /* 0x000fea0003800000 */
.L_x_236:
        /* <DEDUP_REMOVED lines=10> */
.L_x_239:
[----:B------:R-:W-:Y:S05]  /*6840*/  BSYNC B1 ;  /* 0x0000000000017941 */ /* 0x000fea0003800000 */
.L_x_238:
        /* <DEDUP_REMOVED lines=10> */
.L_x_241:
[----:B------:R-:W-:Y:S05]  /*68f0*/  BSYNC B1 ;  /* 0x0000000000017941 */ /* 0x000fea0003800000 */
.L_x_240:
        /* <DEDUP_REMOVED lines=9> */
.L_x_243:
[----:B------:R-:W-:Y:S05]  /*6990*/  BSYNC B1 ;  /* 0x0000000000017941 */ /* 0x000fea0003800000 */
.L_x_242:
        /* <DEDUP_REMOVED lines=9> */
.L_x_245:
[----:B------:R-:W-:Y:S05]  /*6a30*/  BSYNC B1 ;  /* 0x0000000000017941 */ /* 0x000fea0003800000 */
.L_x_244:
        /* <DEDUP_REMOVED lines=10> */
.L_x_247:
[----:B------:R-:W-:Y:S05]  /*6ae0*/  BSYNC B1 ;  /* 0x0000000000017941 */ /* 0x000fea0003800000 */
.L_x_246:
        /* <DEDUP_REMOVED lines=10> */
.L_x_249:
[----:B------:R-:W-:Y:S05]  /*6b90*/  BSYNC B1 ;  /* 0x0000000000017941 */ /* 0x000fea0003800000 */
.L_x_248:
        /* <DEDUP_REMOVED lines=9> */
.L_x_251:
[----:B------:R-:W-:Y:S05]  /*6c30*/  BSYNC B1 ;  /* 0x0000000000017941 */ /* 0x000fea0003800000 */
.L_x_250:
        /* <DEDUP_REMOVED lines=9> */
.L_x_253:
[----:B------:R-:W-:Y:S05]  /*6cd0*/  BSYNC B1 ;  /* 0x0000000000017941 */ /* 0x000fea0003800000 */
.L_x_252:
        /* <DEDUP_REMOVED lines=10> */
.L_x_255:
[----:B------:R-:W-:Y:S05]  /*6d80*/  BSYNC B1 ;  /* 0x0000000000017941 */ /* 0x000fea0003800000 */
.L_x_254:
        /* <DEDUP_REMOVED lines=10> */
.L_x_257:
[----:B------:R-:W-:Y:S05]  /*6e30*/  BSYNC B1 ;  /* 0x0000000000017941 */ /* 0x000fea0003800000 */
.L_x_256:
        /* <DEDUP_REMOVED lines=9> */
.L_x_259:
[----:B------:R-:W-:Y:S05]  /*6ed0*/  BSYNC B1 ;  /* 0x0000000000017941 */ /* 0x000fea0003800000 */
.L_x_258:
        /* <DEDUP_REMOVED lines=9> */
.L_x_261:
[----:B------:R-:W-:Y:S05]  /*6f70*/  BSYNC B1 ;  /* 0x0000000000017941 */ /* 0x000fea0003800000 */
.L_x_260:
        /* <DEDUP_REMOVED lines=10> */
.L_x_263:
[----:B------:R-:W-:Y:S05]  /*7020*/  BSYNC B1 ;  /* 0x0000000000017941 */ /* 0x000fea0003800000 */
.L_x_262:
        /* <DEDUP_REMOVED lines=10> */
.L_x_265:
[----:B------:R-:W-:Y:S05]  /*70d0*/  BSYNC B1 ;  /* 0x0000000000017941 */ /* 0x000fea0003800000 */
.L_x_264:
        /* <DEDUP_REMOVED lines=9> */
.L_x_267:
[----:B------:R-:W-:Y:S05]  /*7170*/  BSYNC B1 ;  /* 0x0000000000017941 */ /* 0x000fea0003800000 */
.L_x_266:
        /* <DEDUP_REMOVED lines=9> */
.L_x_269:
[----:B------:R-:W-:Y:S05]  /*7210*/  BSYNC B1 ;  /* 0x0000000000017941 */ /* 0x000fea0003800000 */
.L_x_268:
        /* <DEDUP_REMOVED lines=10> */
.L_x_271:
[----:B------:R-:W-:Y:S05]  /*72c0*/  BSYNC B1 ;  /* 0x0000000000017941 */ /* 0x000fea0003800000 */
.L_x_270:
        /* <DEDUP_REMOVED lines=10> */
.L_x_273:
[----:B------:R-:W-:Y:S05]  /*7370*/  BSYNC B1 ;  /* 0x0000000000017941 */ /* 0x000fea0003800000 */
.L_x_272:
        /* <DEDUP_REMOVED lines=9> */
.L_x_275:
[----:B------:R-:W-:Y:S05]  /*7410*/  BSYNC B1 ;  /* 0x0000000000017941 */ /* 0x000fea0003800000 */
.L_x_274:
        /* <DEDUP_REMOVED lines=9> */
.L_x_277:
[----:B------:R-:W-:Y:S05]  /*74b0*/  BSYNC B1 ;  /* 0x0000000000017941 */ /* 0x000fea0003800000 */
.L_x_276:
        /* <DEDUP_REMOVED lines=10> */
.L_x_279:
[----:B------:R-:W-:Y:S05]  /*7560*/  BSYNC B1 ;  /* 0x0000000000017941 */ /* 0x000fea0003800000 */
.L_x_278:
        /* <DEDUP_REMOVED lines=10> */
.L_x_281:
[----:B------:R-:W-:Y:S05]  /*7610*/  BSYNC B1 ;  /* 0x0000000000017941 */ /* 0x000fea0003800000 */
.L_x_280:
[----:B01--45:R-:W-:Y:S01]  /*7620*/  HADD2.F32 R7, -RZ, R22.H0_H0 ;  /* 0x20000016ff077230 */ /* 0x033fe20000004100 */
        /* <DEDUP_REMOVED lines=8> */
.L_x_283:
[----:B------:R-:W-:Y:S05]  /*76b0*/  BSYNC B1 ;  /* 0x0000000000017941 */ /* 0x000fea0003800000 */
.L_x_282:
[----:B0----5:R-:W-:Y:S01]  /*76c0*/  HADD2.F32 R5, -RZ, R22.H0_H0 ;  /* 0x20000016ff057230 */ /* 0x021fe20000004100 */
[----:B------:R-:W-:Y:S01]  /*76d0*/  ISETP.GT.AND P0, PT, R3, 0x8, P0 ;  /* 0x000000080300780c */ /* 0x000fe20000704270 */
[----:B------:R-:W-:Y:S01]  /*76e0*/  @P1 IMAD.MOV.U32 R4, RZ, RZ, R10 ;  /* 0x000000ffff041224 */ /* 0x000fe200078e000a */
[----:B------:R-:W-:Y:S02]  /*76f0*/  BSSY B1, `(.L_x_284) ;  /* 0x0000009000017945 */ /* 0x000fe40003800000 */
[----:B------:R-:W-:-:S04]  /*7700*/  FMUL R5, R5, R152 ;  /* 0x0000009805057220 */ /* 0x000fc80000400000 */
[----:B------:R-:W-:-:S05]  /*7710*/  FFMA R5, R150, R153, R5 ;  /* 0x0000009996057223 */ /* 0x000fca0000000005 */
[----:B------:R-:W-:-:S04]  /*7720*/  F2FP.F16.F32.PACK_AB R5, RZ, R5 ;  /* 0x00000005ff05723e */ /* 0x000fc800000000ff */
[----:B------:R-:W-:Y:S01]  /*7730*/  PRMT R2, R5, 0x7610, R2 ;  /* 0x0000761005027816 */ /* 0x000fe20000000002 */
[----:B------:R-:W-:-:S05]  /*7740*/  @P1 IMAD.MOV.U32 R5, RZ, RZ, R11 ;  /* 0x000000ffff051224 */ /* 0x000fca00078e000b */
[----:B------:R0:W-:Y:S01]  /*7750*/  @P1 STG.E.U16 desc[UR36][R4.64+0x1f0], R2 ;  /* 0x0001f00204001986 */ /* 0x0001e2000c101524 */
[----:B------:R-:W-:Y:S05]  /*7760*/  @!P0 BRA `(.L_x_285) ;  /* 0x0000000000048947 */ /* 0x000fea0003800000 */
[----:B------:R4:W5:Y:S02]  /*7770*/  LDG.E.LTC128B.U16 R22, desc[UR36][R8.64+0x1f2] ;  /* 0x0001f22408167981 */ /* 0x000964000c1e1520 */
.L_x_285:
[----:B------:R-:W-:Y:S05]  /*7780*/  BSYNC B1 ;  /* 0x0000000000017941 */ /* 0x000fea0003800000 */
.L_x_284:
[----:B------:R-:W-:Y:S05]  /*7790*/  @!P0 BRA `(.L_x_286) ;  /* 0x0000002400488947 */ /* 0x000fea0003800000 */
[----:B-----5:R-:W-:-:S05]  /*77a0*/  HADD2.F32 R3, -RZ, R22.H0_H0 ;  /* 0x20000016ff037230 */ /* 0x020fca0000004100 */
[----:B------:R-:W-:-:S04]  /*77b0*/  FMUL R0, R3, R152 ;  /* 0x0000009803007220 */ /* 0x000fc80000400000 */
[----:B------:R-:W-:-:S05]  /*77c0*/  FFMA R0, R151, R153, R0 ;  /* 0x0000009997007223 */ /* 0x000fca0000000000 */
[----:B------:R-:W-:-:S05]  /*77d0*/  F2FP.F16.F32.PACK_AB R0, RZ, R0 ;  /* 0x00000000ff00723e */ /* 0x000fca00000000ff */
[----:B------:R0:W-:Y:S01]  /*77e0*/  STG.E.U16 desc[UR36][R10.64+0x1f2], R0 ;  /* 0x0001f2000a007986 */ /* 0x0001e2000c101524 */
[----:B------:R-:W-:Y:S05]  /*77f0*/  BRA `(.L_x_286) ;  /* 0x0000002400307947 */ /* 0x000fea0003800000 */
.L_x_33:
[----:B------:R-:W-:Y:S01]  /*7800*/  ISETP.GT.AND P0, PT, R0, 0x1, PT ;  /* 0x000000010000780c */ /* 0x000fe20003f04270 */
[----:B------:R-:W-:Y:S01]  /*7810*/  ULDC.64 UR4, c[0x0][0x5c0] ;  /* 0x0001700000047ab9 */ /* 0x000fe20000000a00 */
[-C--:B------:R-:W-:Y:S01]  /*7820*/  FMUL R24, R24, R153.reuse ;  /* 0x0000009918187220 */ /* 0x080fe20000400000 */
[-C--:B------:R-:W-:Y:S01]  /*7830*/  FMUL R25, R25, R153.reuse ;  /* 0x0000009919197220 */ /* 0x080fe20000400000 */
[----:B------:R-:W-:Y:S01]  /*7840*/  ISETP.GT.AND P3, PT, R3, RZ, P0 ;  /* 0x000000ff0300720c */ /* 0x000fe20000764270 */
[-C--:B------:R-:W-:Y:S01]  /*7850*/  FMUL R26, R26, R153.reuse ;  /* 0x000000991a1a7220 */ /* 0x080fe20000400000 */
[----:B------:R-:W-:Y:S01]  /*7860*/  LEA R4, P4, R6, UR4, 0x1 ;  /* 0x0000000406047c11 */ /* 0x000fe2000f8808ff */
[-C--:B------:R-:W-:Y:S01]  /*7870*/  FMUL R27, R27, R153.reuse ;  /* 0x000000991b1b7220 */ /* 0x080fe20000400000 */
[----:B------:R-:W-:Y:S01]  /*7880*/  F2FP.F16.F32.PACK_AB R24, RZ, R24 ;  /* 0x00000018ff18723e */ /* 0x000fe200000000ff */
[-C--:B------:R-:W-:Y:S01]  /*7890*/  FMUL R28, R28, R153.reuse ;  /* 0x000000991c1c7220 */ /* 0x080fe20000400000 */
[----:B------:R-:W-:Y:S01]  /*78a0*/  LEA.HI.X R5, R6, UR5, R179, 0x1, P4 ;  /* 0x0000000506057c11 */ /* 0x000fe2000a0f0cb3 */
[----:B------:R-:W-:Y:S01]  /*78b0*/  FMUL R29, R29, R153 ;  /* 0x000000991d1d7220 */ /* 0x000fe20000400000 */
[----:B------:R-:W-:Y:S01]  /*78c0*/  F2FP.F16.F32.PACK_AB R25, RZ, R25 ;  /* 0x00000019ff19723e */ /* 0x000fe200000000ff */
[-C--:B------:R-:W-:Y:S01]  /*78d0*/  FMUL R30, R30, R153.reuse ;  /* 0x000000991e1e7220 */ /* 0x080fe20000400000 */
[----:B------:R-:W-:Y:S01]  /*78e0*/  SHF.L.U64.HI R11, R10, 0x4, R11 ;  /* 0x000000040a0b7819 */ /* 0x000fe2000001020b */
[----:B------:R-:W-:Y:S01]  /*78f0*/  @P1 STG.E.U16 desc[UR36][R4.64], R24 ;  /* 0x0000001804001986 */ /* 0x000fe2000c101524 */
[----:B------:R-:W-:Y:S01]  /*7900*/  ISETP.GT.AND P1, PT, R0, 0x8, PT ;  /* 0x000000080000780c */ /* 0x000fe20003f24270 */
[-C--:B------:R-:W-:Y:S01]  /*7910*/  FMUL R31, R31, R153.reuse ;  /* 0x000000991f1f7220 */ /* 0x080fe20000400000 */
[C---:B------:R-:W-:Y:S01]  /*7920*/  ISETP.GT.AND P4, PT, R3.reuse, 0x8, P0 ;  /* 0x000000080300780c */ /* 0x040fe20000784270 */
[----:B------:R-:W-:Y:S01]  /*7930*/  @P3 STG.E.U16 desc[UR36][R4.64+0x2], R25 ;  /* 0x0000021904003986 */ /* 0x000fe2000c101524 */
[----:B------:R-:W-:Y:S01]  /*7940*/  LEA R6, P3, R10, R4, 0x4 ;  /* 0x000000040a067211 */ /* 0x000fe200078620ff */
[-C--:B------:R-:W-:Y:S01]  /*7950*/  FMUL R32, R32, R153.reuse ;  /* 0x0000009920207220 */ /* 0x080fe20000400000 */
[----:B------:R-:W-:Y:S01]  /*7960*/  ISETP.GT.AND P2, PT, R3, 0x8, P2 ;  /* 0x000000080300780c */ /* 0x000fe20001744270 */
[-C--:B------:R-:W-:Y:S01]  /*7970*/  FMUL R33, R33, R153.reuse ;  /* 0x0000009921217220 */ /* 0x080fe20000400000 */
[----:B------:R-:W-:Y:S01]  /*7980*/  ISETP.GT.AND P0, PT, R0, 0x9, PT ;  /* 0x000000090000780c */ /* 0x000fe20003f04270 */
[----:B------:R-:W-:Y:S01]  /*7990*/  IMAD.X R7, R11, 0x1, R5, P3 ;  /* 0x000000010b077824 */ /* 0x000fe200018e0605 */
[C---:B------:R-:W-:Y:S01]  /*79a0*/  ISETP.GT.AND P5, PT, R3.reuse, RZ, P1 ;  /* 0x000000ff0300720c */ /* 0x040fe20000fa4270 */
[-C--:B------:R-:W-:Y:S01]  /*79b0*/  FMUL R34, R34, R153.reuse ;  /* 0x0000009922227220 */ /* 0x080fe20000400000 */
[----:B------:R-:W-:Y:S01]  /*79c0*/  ISETP.GT.AND P3, PT, R3, RZ, P0 ;  /* 0x000000ff0300720c */ /* 0x000fe20000764270 */
[-C--:B------:R-:W-:Y:S01]  /*79d0*/  FMUL R35, R35, R153.reuse ;  /* 0x0000009923237220 */ /* 0x080fe20000400000 */
[----:B------:R-:W-:Y:S01]  /*79e0*/  F2FP.F16.F32.PACK_AB R26, RZ, R26 ;  /* 0x0000001aff1a723e */ /* 0x000fe200000000ff */
[----:B------:R-:W-:Y:S01]  /*79f0*/  FMUL R36, R36, R153 ;  /* 0x0000009924247220 */ /* 0x000fe20000400000 */
[----:B------:R-:W-:Y:S01]  /*7a00*/  F2FP.F16.F32.PACK_AB R27, RZ, R27 ;  /* 0x0000001bff1b723e */ /* 0x000fe200000000ff */
[----:B------:R-:W-:Y:S01]  /*7a10*/  FMUL R37, R37, R153 ;  /* 0x0000009925257220 */ /* 0x000fe20000400000 */
[----:B------:R-:W-:Y:S01]  /*7a20*/  F2FP.F16.F32.PACK_AB R28, RZ, R28 ;  /* 0x0000001cff1c723e */ /* 0x000fe200000000ff */
[----:B------:R-:W-:Y:S01]  /*7a30*/  @P2 STG.E.U16 desc[UR36][R6.64], R26 ;  /* 0x0000001a06002986 */ /* 0x000fe2000c101524 */
[----:B------:R-:W-:Y:S01]  /*7a40*/  F2FP.F16.F32.PACK_AB R29, RZ, R29 ;  /* 0x0000001dff1d723e */ /* 0x000fe200000000ff */
[-C--:B------:R-:W-:Y:S01]  /*7a50*/  FMUL R38, R38, R153.reuse ;  /* 0x0000009926267220 */ /* 0x080fe20000400000 */
[----:B------:R-:W-:Y:S01]  /*7a60*/  ISETP.GT.AND P2, PT, R3, 0x8, P1 ;  /* 0x000000080300780c */ /* 0x000fe20000f44270 */
[----:B------:R-:W-:Y:S01]  /*7a70*/  @P4 STG.E.U16 desc[UR36][R6.64+0x2], R27 ;  /* 0x0000021b06004986 */ /* 0x000fe2000c101524 */
[----:B------:R-:W-:Y:S01]  /*7a80*/  ISETP.GT.AND P1, PT, R0, 0x10, PT ;  /* 0x000000100000780c */ /* 0x000fe20003f24270 */
[-C--:B------:R-:W-:Y:S01]  /*7a90*/  FMUL R39, R39, R153.reuse ;  /* 0x0000009927277220 */ /* 0x080fe20000400000 */
[----:B------:R-:W-:Y:S01]  /*7aa0*/  F2FP.F16.F32.PACK_AB R30, RZ, R30 ;  /* 0x0000001eff1e723e */ /* 0x000fe200000000ff */
[----:B------:R-:W-:Y:S01]  /*7ab0*/  @P5 STG.E.U16 desc[UR36][R4.64+0x10], R28 ;  /* 0x0000101c04005986 */ /* 0x000fe2000c101524 */
[C---:B------:R-:W-:Y:S01]  /*7ac0*/  ISETP.GT.AND P4, PT, R3.reuse, RZ, P1 ;  /* 0x000000ff0300720c */ /* 0x040fe20000f84270 */
[----:B------:R-:W-:Y:S01]  /*7ad0*/  FMUL R40, R40, R153 ;  /* 0x0000009928287220 */ /* 0x000fe20000400000 */
[----:B------:R-:W-:Y:S01]  /*7ae0*/  F2FP.F16.F32.PACK_AB R31, RZ, R31 ;  /* 0x0000001fff1f723e */ /* 0x000fe200000000ff */
[----:B------:R-:W-:Y:S01]  /*7af0*/  @P3 STG.E.U16 desc[UR36][R4.64+0x12], R29 ;  /* 0x0000121d04003986 */ /* 0x000fe2000c101524 */
[----:B------:R-:W-:Y:S01]  /*7b00*/  ISETP.GT.AND P3, PT, R3, 0x8, P0 ;  /* 0x000000080300780c */ /* 0x000fe20000764270 */
[-C--:B------:R-:W-:Y:S01]  /*7b10*/  FMUL R41, R41, R153.reuse ;  /* 0x0000009929297220 */ /* 0x080fe20000400000 */
[----:B------:R-:W-:Y:S01]  /*7b20*/  ISETP.GT.AND P0, PT, R0, 0x11, PT ;  /* 0x000000110000780c */ /* 0x000fe20003f04270 */
[----:B------:R-:W-:Y:S01]  /*7b30*/  @P2 STG.E.U16 desc[UR36][R6.64+0x10], R30 ;  /* 0x0000101e06002986 */ /* 0x000fe2000c101524 */
[----:B------:R-:W-:Y:S01]  /*7b40*/  F2FP.F16.F32.PACK_AB R32, RZ, R32 ;  /* 0x00000020ff20723e */ /* 0x000fe200000000ff */
[-C--:B------:R-:W-:Y:S01]  /*7b50*/  FMUL R42, R42, R153.reuse ;  /* 0x000000992a2a7220 */ /* 0x080fe20000400000 */
[----:B------:R-:W-:Y:S01]  /*7b60*/  ISETP.GT.AND P5, PT, R3, RZ, P0 ;  /* 0x000000ff0300720c */ /* 0x000fe200007a4270 */
[-C--:B------:R-:W-:Y:S01]  /*7b70*/  FMUL R43, R43, R153.reuse ;  /* 0x000000992b2b7220 */ /* 0x080fe20000400000 */
[----:B------:R-:W-:Y:S01]  /*7b80*/  ISETP.GT.AND P2, PT, R3, 0x8, P1 ;  /* 0x000000080300780c */ /* 0x000fe20000f44270 */
[-C--:B------:R-:W-:Y:S01]  /*7b90*/  FMUL R44, R44, R153.reuse ;  /* 0x000000992c2c7220 */ /* 0x080fe20000400000 */
[----:B------:R-:W-:Y:S01]  /*7ba0*/  ISETP.GT.AND P1, PT, R0, 0x18, PT ;  /* 0x000000180000780c */ /* 0x000fe20003f24270 */
[----:B------:R-:W-:Y:S01]  /*7bb0*/  FMUL R45, R45, R153 ;  /* 0x000000992d2d7220 */ /* 0x000fe20000400000 */
[----:B------:R-:W-:Y:S01]  /*7bc0*/  F2FP.F16.F32.PACK_AB R33, RZ, R33 ;  /* 0x00000021ff21723e */ /* 0x000fe200000000ff */
[----:B------:R-:W-:Y:S01]  /*7bd0*/  @P3 STG.E.U16 desc[UR36][R6.64+0x12], R31 ;  /* 0x0000121f06003986 */ /* 0x000fe2000c101524 */
[C---:B------:R-:W-:Y:S01]  /*7be0*/  ISETP.GT.AND P3, PT, R3.reuse, 0x8, P0 ;  /* 0x000000080300780c */ /* 0x040fe20000764270 */
[-C--:B------:R-:W-:Y:S01]  /*7bf0*/  FMUL R46, R46, R153.reuse ;  /* 0x000000992e2e7220 */ /* 0x080fe20000400000 */
[----:B------:R-:W-:Y:S01]  /*7c00*/  ISETP.GT.AND P0, PT, R0, 0x19, PT ;  /* 0x000000190000780c */ /* 0x000fe20003f04270 */
[----:B------:R-:W-:Y:S01]  /*7c10*/  @P4 STG.E.U16 desc[UR36][R4.64+0x20], R32 ;  /* 0x0000202004004986 */ /* 0x000fe2000c101524 */
[----:B------:R-:W-:Y:S01]  /*7c20*/  ISETP.GT.AND P4, PT, R3, RZ, P1 ;  /* 0x000000ff0300720c */ /* 0x000fe20000f84270 */
[-C--:B------:R-:W-:Y:S01]  /*7c30*/  FMUL R47, R47, R153.reuse ;  /* 0x000000992f2f7220 */ /* 0x080fe20000400000 */
[----:B------:R-:W-:Y:S01]  /*7c40*/  F2FP.F16.F32.PACK_AB R34, RZ, R34 ;  /* 0x00000022ff22723e */ /* 0x000fe200000000ff */
[----:B------:R-:W-:Y:S01]  /*7c50*/  @P5 STG.E.U16 desc[UR36][R4.64+0x22], R33 ;  /* 0x0000222104005986 */ /* 0x000fe2000c101524 */
[----:B------:R-:W-:Y:S01]  /*7c60*/  ISETP.GT.AND P5, PT, R3, RZ, P0 ;  /* 0x000000ff0300720c */ /* 0x000fe200007a4270 */
[----:B------:R-:W-:Y:S01]  /*7c70*/  FMUL R48, R48, R153 ;  /* 0x0000009930307220 */ /* 0x000fe20000400000 */
[----:B------:R-:W-:Y:S01]  /*7c80*/  F2FP.F16.F32.PACK_AB R35, RZ, R35 ;  /* 0x00000023ff23723e */ /* 0x000fe200000000ff */
[----:B------:R-:W-:Y:S01]  /*7c90*/  @P2 STG.E.U16 desc[UR36][R6.64+0x20], R34 ;  /* 0x0000202206002986 */ /* 0x000fe2000c101524 */
[----:B------:R-:W-:Y:S01]  /*7ca0*/  F2FP.F16.F32.PACK_AB R36, RZ, R36 ;  /* 0x00000024ff24723e */ /* 0x000fe200000000ff */
[-C--:B------:R-:W-:Y:S01]  /*7cb0*/  FMUL R49, R49, R153.reuse ;  /* 0x0000009931317220 */ /* 0x080fe20000400000 */
[C---:B------:R-:W-:Y:S01]  /*7cc0*/  ISETP.GT.AND P2, PT, R3.reuse, 0x8, P1 ;  /* 0x000000080300780c */ /* 0x040fe20000f44270 */
[----:B------:R-:W-:Y:S01]  /*7cd0*/  @P3 STG.E.U16 desc[UR36][R6.64+0x22], R35 ;  /* 0x0000222306003986 */ /* 0x000fe2000c101524 */
[----:B------:R-:W-:Y:S01]  /*7ce0*/  ISETP.GT.AND P1, PT, R0, 0x20, PT ;  /* 0x000000200000780c */ /* 0x000fe20003f24270 */
[----:B------:R-:W-:Y:S01]  /*7cf0*/  FMUL R50, R50, R153 ;  /* 0x0000009932327220 */ /* 0x000fe20000400000 */
[----:B------:R-:W-:Y:S01]  /*7d00*/  F2FP.F16.F32.PACK_AB R37, RZ, R37 ;  /* 0x00000025ff25723e */ /* 0x000fe200000000ff */
[----:B------:R-:W-:Y:S01]  /*7d10*/  @P4 STG.E.U16 desc[UR36][R4.64+0x30], R36 ;  /* 0x0000302404004986 */ /* 0x000fe2000c101524 */
[----:B------:R-:W-:Y:S01]  /*7d20*/  ISETP.GT.AND P3, PT, R3, 0x8, P0 ;  /* 0x000000080300780c */ /* 0x000fe20000764270 */
[-C--:B------:R-:W-:Y:S01]  /*7d30*/  FMUL R51, R51, R153.reuse ;  /* 0x0000009933337220 */ /* 0x080fe20000400000 */
[----:B------:R-:W-:Y:S01]  /*7d40*/  ISETP.GT.AND P0, PT, R0, 0x21, PT ;  /* 0x000000210000780c */ /* 0x000fe20003f04270 */
[----:B------:R-:W-:Y:S01]  /*7d50*/  @P5 STG.E.U16 desc[UR36][R4.64+0x32], R37 ;  /* 0x0000322504005986 */ /* 0x000fe2000c101524 */
[----:B------:R-:W-:Y:S01]  /*7d60*/  ISETP.GT.AND P4, PT, R3, RZ, P1 ;  /* 0x000000ff0300720c */ /* 0x000fe20000f84270 */
[-C--:B------:R-:W-:Y:S01]  /*7d70*/  FMUL R52, R52, R153.reuse ;  /* 0x0000009934347220 */ /* 0x080fe20000400000 */
[----:B------:R-:W-:Y:S01]  /*7d80*/  F2FP.F16.F32.PACK_AB R38, RZ, R38 ;  /* 0x00000026ff26723e */ /* 0x000fe200000000ff */
[-C--:B------:R-:W-:Y:S01]  /*7d90*/  FMUL R53, R53, R153.reuse ;  /* 0x0000009935357220 */ /* 0x080fe20000400000 */
        /* <DEDUP_REMOVED lines=325> */
[----:B------:R-:W-:Y:S01]  /*91f0*/  FMUL R151, R151, R153 ;  /* 0x0000009997977220 */ /* 0x000fe20000400000 */
[----:B------:R-:W-:Y:S01]  /*9200*/  ISETP.GT.AND P2, PT, R3, 0x8, P1 ;  /* 0x000000080300780c */ /* 0x000fe20000f44270 */
[----:B------:R-:W-:Y:S01]  /*9210*/  @P3 STG.E.U16 desc[UR36][R6.64+0x132], R103 ;  /* 0x0001326706003986 */ /* 0x000fe2000c101524 */
[----:B------:R-:W-:-:S02]  /*9220*/  ISETP.GT.AND P1, PT, R0, 0xa8, PT ;  /* 0x000000a80000780c */ /* 0x000fc40003f24270 */
[----:B------:R-:W-:Y:S01]  /*9230*/  F2FP.F16.F32.PACK_AB R105, RZ, R105 ;  /* 0x00000069ff69723e */ /* 0x000fe200000000ff */
[----:B------:R-:W-:Y:S01]  /*9240*/  @P4 STG.E.U16 desc[UR36][R4.64+0x140], R104 ;  /* 0x0001406804004986 */ /* 0x000fe2000c101524 */
[C---:B------:R-:W-:Y:S02]  /*9250*/  ISETP.GT.AND P3, PT, R3.reuse, 0x8, P0 ;  /* 0x000000080300780c */ /* 0x040fe40000764270 */
[----:B------:R-:W-:Y:S01]  /*9260*/  ISETP.GT.AND P0, PT, R0, 0xa9, PT ;  /* 0x000000a90000780c */ /* 0x000fe20003f04270 */
[----:B------:R-:W-:Y:S01]  /*9270*/  @P5 STG.E.U16 desc[UR36][R4.64+0x142], R105 ;  /* 0x0001426904005986 */ /* 0x000fe2000c101524 */
[C---:B------:R-:W-:Y:S02]  /*9280*/  ISETP.GT.AND P4, PT, R3.reuse, RZ, P1 ;  /* 0x000000ff0300720c */ /* 0x040fe40000f84270 */
[----:B------:R-:W-:Y:S02]  /*9290*/  F2FP.F16.F32.PACK_AB R106, RZ, R106 ;  /* 0x0000006aff6a723e */ /* 0x000fe400000000ff */
[----:B------:R-:W-:-:S02]  /*92a0*/  ISETP.GT.AND P5, PT, R3, RZ, P0 ;  /* 0x000000ff0300720c */ /* 0x000fc400007a4270 */
[----:B------:R-:W-:Y:S01]  /*92b0*/  F2FP.F16.F32.PACK_AB R107, RZ, R107 ;  /* 0x0000006bff6b723e */ /* 0x000fe200000000ff */
[----:B------:R-:W-:Y:S01]  /*92c0*/  @P2 STG.E.U16 desc[UR36][R6.64+0x140], R106 ;  /* 0x0001406a06002986 */ /* 0x000fe2000c101524 */
[----:B------:R-:W-:Y:S02]  /*92d0*/  F2FP.F16.F32.PACK_AB R108, RZ, R108 ;  /* 0x0000006cff6c723e */ /* 0x000fe400000000ff */
[C---:B------:R-:W-:Y:S01]  /*92e0*/  ISETP.GT.AND P2, PT, R3.reuse, 0x8, P1 ;  /* 0x000000080300780c */ /* 0x040fe20000f44270 */
[----:B------:R-:W-:Y:S01]  /*92f0*/  @P3 STG.E.U16 desc[UR36][R6.64+0x142], R107 ;  /* 0x0001426b06003986 */ /* 0x000fe2000c101524 */
[----:B------:R-:W-:Y:S02]  /*9300*/  ISETP.GT.AND P1, PT, R0, 0xb0, PT ;  /* 0x000000b00000780c */ /* 0x000fe40003f24270 */
[----:B------:R-:W-:Y:S01]  /*9310*/  F2FP.F16.F32.PACK_AB R109, RZ, R109 ;  /* 0x0000006dff6d723e */ /* 0x000fe200000000ff */
[----:B------:R-:W-:Y:S01]  /*9320*/  @P4 STG.E.U16 desc[UR36][R4.64+0x150], R108 ;  /* 0x0001506c04004986 */ /* 0x000fe2000c101524 */
[----:B------:R-:W-:-:S02]  /*9330*/  ISETP.GT.AND P3, PT, R3, 0x8, P0 ;  /* 0x000000080300780c */ /* 0x000fc40000764270 */
[----:B------:R-:W-:Y:S01]  /*9340*/  ISETP.GT.AND P0, PT, R0, 0xb1, PT ;  /* 0x000000b10000780c */ /* 0x000fe20003f04270 */
[----:B------:R-:W-:Y:S01]  /*9350*/  @P5 STG.E.U16 desc[UR36][R4.64+0x152], R109 ;  /* 0x0001526d04005986 */ /* 0x000fe2000c101524 */
[C---:B------:R-:W-:Y:S02]  /*9360*/  ISETP.GT.AND P4, PT, R3.reuse, RZ, P1 ;  /* 0x000000ff0300720c */ /* 0x040fe40000f84270 */
[----:B------:R-:W-:Y:S02]  /*9370*/  F2FP.F16.F32.PACK_AB R110, RZ, R110 ;  /* 0x0000006eff6e723e */ /* 0x000fe400000000ff */
[----:B------:R-:W-:Y:S02]  /*9380*/  ISETP.GT.AND P5, PT, R3, RZ, P0 ;  /* 0x000000ff0300720c */ /* 0x000fe400007a4270 */
[----:B------:R-:W-:Y:S01]  /*9390*/  F2FP.F16.F32.PACK_AB R111, RZ, R111 ;  /* 0x0000006fff6f723e */ /* 0x000fe200000000ff */
[----:B------:R-:W-:Y:S01]  /*93a0*/  @P2 STG.E.U16 desc[UR36][R6.64+0x150], R110 ;  /* 0x0001506e06002986 */ /* 0x000fe2000c101524 */
[----:B------:R-:W-:-:S02]  /*93b0*/  F2FP.F16.F32.PACK_AB R112, RZ, R112 ;  /* 0x00000070ff70723e */ /* 0x000fc400000000ff */
[C---:B------:R-:W-:Y:S01]  /*93c0*/  ISETP.GT.AND P2, PT, R3.reuse, 0x8, P1 ;  /* 0x000000080300780c */ /* 0x040fe20000f44270 */
[----:B------:R-:W-:Y:S01]  /*93d0*/  @P3 STG.E.U16 desc[UR36][R6.64+0x152], R111 ;  /* 0x0001526f06003986 */ /* 0x000fe2000c101524 */
[C---:B------:R-:W-:Y:S02]  /*93e0*/  ISETP.GT.AND P1, PT, R0.reuse, 0xb8, PT ;  /* 0x000000b80000780c */ /* 0x040fe40003f24270 */
[----:B------:R-:W-:Y:S01]  /*93f0*/  F2FP.F16.F32.PACK_AB R113, RZ, R113 ;  /* 0x00000071ff71723e */ /* 0x000fe200000000ff */
[----:B------:R-:W-:Y:S01]  /*9400*/  @P4 STG.E.U16 desc[UR36][R4.64+0x160], R112 ;  /* 0x0001607004004986 */ /* 0x000fe2000c101524 */
[C---:B------:R-:W-:Y:S02]  /*9410*/  ISETP.GT.AND P3, PT, R3.reuse, 0x8, P0 ;  /* 0x000000080300780c */ /* 0x040fe40000764270 */
[----:B------:R-:W-:Y:S01]  /*9420*/  ISETP.GT.AND P0, PT, R0, 0xb9, PT ;  /* 0x000000b90000780c */ /* 0x000fe20003f04270 */
[----:B------:R-:W-:Y:S01]  /*9430*/  @P5 STG.E.U16 desc[UR36][R4.64+0x162], R113 ;  /* 0x0001627104005986 */ /* 0x000fe2000c101524 */
[----:B------:R-:W-:-:S02]  /*9440*/  ISETP.GT.AND P4, PT, R3, RZ, P1 ;  /* 0x000000ff0300720c */ /* 0x000fc40000f84270 */
[----:B------:R-:W-:Y:S02]  /*9450*/  F2FP.F16.F32.PACK_AB R114, RZ, R114 ;  /* 0x00000072ff72723e */ /* 0x000fe400000000ff */
[C---:B------:R-:W-:Y:S02]  /*9460*/  ISETP.GT.AND P5, PT, R3.reuse, RZ, P0 ;  /* 0x000000ff0300720c */ /* 0x040fe400007a4270 */
[----:B------:R-:W-:Y:S01]  /*9470*/  F2FP.F16.F32.PACK_AB R115, RZ, R115 ;  /* 0x00000073ff73723e */ /* 0x000fe200000000ff */
[----:B------:R-:W-:Y:S01]  /*9480*/  @P2 STG.E.U16 desc[UR36][R6.64+0x160], R114 ;  /* 0x0001607206002986 */ /* 0x000fe2000c101524 */
[----:B------:R-:W-:Y:S02]  /*9490*/  F2FP.F16.F32.PACK_AB R116, RZ, R116 ;  /* 0x00000074ff74723e */ /* 0x000fe400000000ff */
        /* <DEDUP_REMOVED lines=65> */
[----:B------:R-:W-:Y:S02]  /*98b0*/  ISETP.GT.AND P5, PT, R3, RZ, P0 ;  /* 0x000000ff0300720c */ /* 0x000fe400007a4270 */
[----:B------:R-:W-:Y:S02]  /*98c0*/  F2FP.F16.F32.PACK_AB R134, RZ, R134 ;  /* 0x00000086ff86723e */ /* 0x000fe400000000ff */
[----:B------:R-:W-:Y:S02]  /*98d0*/  F2FP.F16.F32.PACK_AB R135, RZ, R135 ;  /* 0x00000087ff87723e */ /* 0x000fe400000000ff */
[----:B------:R-:W-:Y:S01]  /*98e0*/  F2FP.F16.F32.PACK_AB R136, RZ, R136 ;  /* 0x00000088ff88723e */ /* 0x000fe200000000ff */
[----:B------:R-:W-:Y:S01]  /*98f0*/  @P2 STG.E.U16 desc[UR36][R6.64+0x1b0], R134 ;  /* 0x0001b08606002986 */ /* 0x000fe2000c101524 */
[----:B------:R-:W-:-:S02]  /*9900*/  F2FP.F16.F32.PACK_AB R137, RZ, R137 ;  /* 0x00000089ff89723e */ /* 0x000fc400000000ff */
[C---:B------:R-:W-:Y:S01]  /*9910*/  ISETP.GT.AND P1, PT, R3.reuse, 0x8, P1 ;  /* 0x000000080300780c */ /* 0x040fe20000f24270 */
[----:B------:R-:W-:Y:S01]  /*9920*/  @P3 STG.E.U16 desc[UR36][R6.64+0x1b2], R135 ;  /* 0x0001b28706003986 */ /* 0x000fe2000c101524 */
[C---:B------:R-:W-:Y:S02]  /*9930*/  ISETP.GT.AND P2, PT, R3.reuse, 0x8, P0 ;  /* 0x000000080300780c */ /* 0x040fe40000744270 */
[C---:B------:R-:W-:Y:S01]  /*9940*/  ISETP.GT.AND P0, PT, R0.reuse, 0xe9, PT ;  /* 0x000000e90000780c */ /* 0x040fe20003f04270 */
[----:B------:R-:W-:Y:S01]  /*9950*/  @P4 STG.E.U16 desc[UR36][R4.64+0x1c0], R136 ;  /* 0x0001c08804004986 */ /* 0x000fe2000c101524 */
[----:B------:R-:W-:Y:S02]  /*9960*/  ISETP.GT.AND P4, PT, R0, 0xe8, PT ;  /* 0x000000e80000780c */ /* 0x000fe40003f84270 */
[----:B------:R-:W-:Y:S01]  /*9970*/  F2FP.F16.F32.PACK_AB R138, RZ, R138 ;  /* 0x0000008aff8a723e */ /* 0x000fe200000000ff */
[----:B------:R-:W-:Y:S01]  /*9980*/  @P5 STG.E.U16 desc[UR36][R4.64+0x1c2], R137 ;  /* 0x0001c28904005986 */ /* 0x000fe2000c101524 */
[----:B------:R-:W-:-:S02]  /*9990*/  ISETP.GT.AND P5, PT, R3, RZ, P4 ;  /* 0x000000ff0300720c */ /* 0x000fc400027a4270 */
[----:B------:R-:W-:Y:S01]  /*99a0*/  F2FP.F16.F32.PACK_AB R139, RZ, R139 ;  /* 0x0000008bff8b723e */ /* 0x000fe200000000ff */
[----:B------:R-:W-:Y:S01]  /*99b0*/  @P1 STG.E.U16 desc[UR36][R6.64+0x1c0], R138 ;  /* 0x0001c08a06001986 */ /* 0x000fe2000c101524 */
[----:B------:R-:W-:Y:S02]  /*99c0*/  F2FP.F16.F32.PACK_AB R140, RZ, R140 ;  /* 0x0000008cff8c723e */ /* 0x000fe400000000ff */
[C---:B------:R-:W-:Y:S01]  /*99d0*/  ISETP.GT.AND P3, PT, R3.reuse, RZ, P0 ;  /* 0x000000ff0300720c */ /* 0x040fe20000764270 */
[----:B------:R-:W-:Y:S01]  /*99e0*/  @P2 STG.E.U16 desc[UR36][R6.64+0x1c2], R139 ;  /* 0x0001c28b06002986 */ /* 0x000fe2000c101524 */
[C---:B------:R-:W-:Y:S02]  /*99f0*/  ISETP.GT.AND P4, PT, R3.reuse, 0x8, P4 ;  /* 0x000000080300780c */ /* 0x040fe40002784270 */
[----:B------:R-:W-:Y:S02]  /*9a00*/  F2FP.F16.F32.PACK_AB R141, RZ, R141 ;  /* 0x0000008dff8d723e */ /* 0x000fe400000000ff */
[----:B------:R-:W-:Y:S01]  /*9a10*/  F2FP.F16.F32.PACK_AB R142, RZ, R142 ;  /* 0x0000008eff8e723e */ /* 0x000fe200000000ff */
[----:B------:R-:W-:Y:S01]  /*9a20*/  @P5 STG.E.U16 desc[UR36][R4.64+0x1d0], R140 ;  /* 0x0001d08c04005986 */ /* 0x000fe2000c101524 */
[----:B------:R-:W-:-:S02]  /*9a30*/  ISETP.GT.AND P5, PT, R3, 0x8, P0 ;  /* 0x000000080300780c */ /* 0x000fc400007a4270 */
[----:B------:R-:W-:Y:S02]  /*9a40*/  F2FP.F16.F32.PACK_AB R143, RZ, R143 ;  /* 0x0000008fff8f723e */ /* 0x000fe400000000ff */
[C---:B------:R-:W-:Y:S01]  /*9a50*/  ISETP.GT.AND P0, PT, R0.reuse, 0xf1, PT ;  /* 0x000000f10000780c */ /* 0x040fe20003f04270 */
[----:B------:R-:W-:Y:S01]  /*9a60*/  @P3 STG.E.U16 desc[UR36][R4.64+0x1d2], R141 ;  /* 0x0001d28d04003986 */ /* 0x000fe2000c101524 */
[----:B------:R-:W-:Y:S02]  /*9a70*/  ISETP.GT.AND P3, PT, R0, 0xf0, PT ;  /* 0x000000f00000780c */ /* 0x000fe40003f64270 */
[----:B------:R-:W-:Y:S01]  /*9a80*/  F2FP.F16.F32.PACK_AB R144, RZ, R144 ;  /* 0x00000090ff90723e */ /* 0x000fe200000000ff */
[----:B------:R-:W-:Y:S01]  /*9a90*/  @P4 STG.E.U16 desc[UR36][R6.64+0x1d0], R142 ;  /* 0x0001d08e06004986 */ /* 0x000fe2000c101524 */
[C---:B------:R-:W-:Y:S02]  /*9aa0*/  ISETP.GT.AND P4, PT, R3.reuse, RZ, P3 ;  /* 0x000000ff0300720c */ /* 0x040fe40001f84270 */
[C---:B------:R-:W-:Y:S01]  /*9ab0*/  ISETP.GT.AND P3, PT, R3.reuse, 0x8, P3 ;  /* 0x000000080300780c */ /* 0x040fe20001f64270 */
[----:B------:R-:W-:Y:S01]  /*9ac0*/  @P5 STG.E.U16 desc[UR36][R6.64+0x1d2], R143 ;  /* 0x0001d28f06005986 */ /* 0x000fe2000c101524 */
[----:B------:R-:W-:-:S02]  /*9ad0*/  ISETP.GT.AND P5, PT, R3, RZ, P0 ;  /* 0x000000ff0300720c */ /* 0x000fc400007a4270 */
[----:B------:R-:W-:Y:S02]  /*9ae0*/  F2FP.F16.F32.PACK_AB R145, RZ, R145 ;  /* 0x00000091ff91723e */ /* 0x000fe400000000ff */
[C---:B------:R-:W-:Y:S02]  /*9af0*/  ISETP.GT.AND P0, PT, R3.reuse, 0x8, P0 ;  /* 0x000000080300780c */ /* 0x040fe40000704270 */
[C---:B------:R-:W-:Y:S02]  /*9b00*/  ISETP.GT.AND P1, PT, R0.reuse, 0xf9, PT ;  /* 0x000000f90000780c */ /* 0x040fe40003f24270 */
[----:B------:R-:W-:Y:S01]  /*9b10*/  ISETP.GT.AND P2, PT, R0, 0xf8, PT ;  /* 0x000000f80000780c */ /* 0x000fe20003f44270 */
[----:B------:R-:W-:Y:S01]  /*9b20*/  @P4 STG.E.U16 desc[UR36][R4.64+0x1e0], R144 ;  /* 0x0001e09004004986 */ /* 0x000fe2000c101524 */
[C---:B------:R-:W-:Y:S01]  /*9b30*/  ISETP.GT.AND P4, PT, R3.reuse, RZ, P1 ;  /* 0x000000ff0300720c */ /* 0x040fe20000f84270 */
[----:B------:R-:W-:Y:S01]  /*9b40*/  @P3 IMAD.MOV.U32 R2, RZ, RZ, R6 ;  /* 0x000000ffff023224 */ /* 0x000fe200078e0006 */
[C---:B------:R-:W-:Y:S01]  /*9b50*/  ISETP.GT.AND P1, PT, R3.reuse, 0x8, P1 ;  /* 0x000000080300780c */ /* 0x040fe20000f24270 */
[----:B------:R-:W-:Y:S01]  /*9b60*/  @P5 STG.E.U16 desc[UR36][R4.64+0x1e2], R145 ;  /* 0x0001e29104005986 */ /* 0x000fe2000c101524 */
[----:B------:R-:W-:-:S02]  /*9b70*/  ISETP.GT.AND P5, PT, R3, RZ, P2 ;  /* 0x000000ff0300720c */ /* 0x000fc400017a4270 */
[----:B------:R-:W-:Y:S01]  /*9b80*/  ISETP.GT.AND P2, PT, R3, 0x8, P2 ;  /* 0x000000080300780c */ /* 0x000fe20001744270 */
[----:B------:R-:W-:Y:S01]  /*9b90*/  @P3 IMAD.MOV.U32 R3, RZ, RZ, R7 ;  /* 0x000000ffff033224 */ /* 0x000fe200078e0007 */
[----:B------:R-:W-:Y:S02]  /*9ba0*/  F2FP.F16.F32.PACK_AB R146, RZ, R146 ;  /* 0x00000092ff92723e */ /* 0x000fe400000000ff */
[----:B------:R-:W-:Y:S02]  /*9bb0*/  F2FP.F16.F32.PACK_AB R147, RZ, R147 ;  /* 0x00000093ff93723e */ /* 0x000fe400000000ff */
[----:B------:R-:W-:Y:S01]  /*9bc0*/  F2FP.F16.F32.PACK_AB R148, RZ, R148 ;  /* 0x00000094ff94723e */ /* 0x000fe200000000ff */
[----:B------:R0:W-:Y:S01]  /*9bd0*/  @P3 STG.E.U16 desc[UR36][R2.64+0x1e0], R146 ;  /* 0x0001e09202003986 */ /* 0x0001e2000c101524 */
[----:B------:R-:W-:Y:S02]  /*9be0*/  F2FP.F16.F32.PACK_AB R149, RZ, R149 ;  /* 0x00000095ff95723e */ /* 0x000fe400000000ff */
[----:B------:R-:W-:-:S02]  /*9bf0*/  F2FP.F16.F32.PACK_AB R150, RZ, R150 ;  /* 0x00000096ff96723e */ /* 0x000fc400000000ff */
[----:B------:R-:W-:Y:S01]  /*9c00*/  F2FP.F16.F32.PACK_AB R151, RZ, R151 ;  /* 0x00000097ff97723e */ /* 0x000fe200000000ff */
[----:B0-----:R-:W-:Y:S02]  /*9c10*/  @P0 IMAD.MOV.U32 R2, RZ, RZ, R6 ;  /* 0x000000ffff020224 */ /* 0x001fe400078e0006 */
[----:B------:R-:W-:-:S05]  /*9c20*/  @P0 IMAD.MOV.U32 R3, RZ, RZ, R7 ;  /* 0x000000ffff030224 */ /* 0x000fca00078e0007 */
[----:B------:R0:W-:Y:S02]  /*9c30*/  @P0 STG.E.U16 desc[UR36][R2.64+0x1e2], R147 ;  /* 0x0001e29302000986 */ /* 0x0001e4000c101524 */
[----:B0-----:R-:W-:Y:S02]  /*9c40*/  @P5 IMAD.MOV.U32 R2, RZ, RZ, R4 ;  /* 0x000000ffff025224 */ /* 0x001fe400078e0004 */
[----:B------:R-:W-:-:S05]  /*9c50*/  @P5 IMAD.MOV.U32 R3, RZ, RZ, R5 ;  /* 0x000000ffff035224 */ /* 0x000fca00078e0005 */
[----:B------:R0:W-:Y:S04]  /*9c60*/  @P5 STG.E.U16 desc[UR36][R2.64+0x1f0], R148 ;  /* 0x0001f09402005986 */ /* 0x0001e8000c101524 */
[----:B------:R1:W-:Y:S01]  /*9c70*/  @P4 STG.E.U16 desc[UR36][R4.64+0x1f2], R149 ;  /* 0x0001f29504004986 */ /* 0x0003e2000c101524 */
[----:B0-----:R-:W-:Y:S02]  /*9c80*/  @P2 IMAD.MOV.U32 R2, RZ, RZ, R6 ;  /* 0x000000ffff022224 */ /* 0x001fe400078e0006 */
[----:B------:R-:W-:-:S05]  /*9c90*/  @P2 IMAD.MOV.U32 R3, RZ, RZ, R7 ;  /* 0x000000ffff032224 */ /* 0x000fca00078e0007 */
[----:B------:R1:W-:Y:S04]  /*9ca0*/  @P2 STG.E.U16 desc[UR36][R2.64+0x1f0], R150 ;  /* 0x0001f09602002986 */ /* 0x0003e8000c101524 */
[----:B------:R1:W-:Y:S02]  /*9cb0*/  @P1 STG.E.U16 desc[UR36][R6.64+0x1f2], R151 ;  /* 0x0001f29706001986 */ /* 0x0003e4000c101524 */
.L_x_286:
[----:B------:R-:W-:Y:S05]  /*9cc0*/  BSYNC B0 ;  /* 0x0000000000007941 */ /* 0x000fea0003800000 */
.L_x_32:
[----:B01----:R-:W2:Y:S01]  /*9cd0*/  LDL.64 R2, [R1] ;  /* 0x0000000001027983 */ /* 0x003ea20000100a00 */
[----:B------:R-:W-:Y:S01]  /*9ce0*/  ULDC.64 UR4, c[0x0][0x650] ;  /* 0x0001940000047ab9 */ /* 0x000fe20000000a00 */
[----:B------:R0:W-:Y:S01]  /*9cf0*/  SYNCS.ARRIVE.TRANS64.A1T0 RZ, [R160+UR45], RZ ;  /* 0x000000ffa0ff79a7 */ /* 0x0001e2000810002d */
[----:B------:R-:W-:Y:S01]  /*9d00*/  PRMT R0, RZ, 0x7610, R0 ;  /* 0x00007610ff007816 */ /* 0x000fe20000000000 */
[----:B------:R-:W-:Y:S02]  /*9d10*/  IMAD.MOV.U32 R19, RZ, RZ, -0x1 ;  /* 0xffffffffff137424 */ /* 0x000fe400078e00ff */
[----:B-----5:R-:W-:Y:S01]  /*9d20*/  IMAD.MOV.U32 R22, RZ, RZ, -0x1 ;  /* 0xffffffffff167424 */ /* 0x020fe200078e00ff */
[----:B--2---:R-:W-:-:S04]  /*9d30*/  LEA R18, P0, R2, R18, 0x1 ;  /* 0x0000001202127211 */ /* 0x004fc800078008ff */
[----:B------:R-:W-:Y:S01]  /*9d40*/  LEA.HI.X R17, R2, R17, R23, 0x1, P0 ;  /* 0x0000001102117211 */ /* 0x000fe200000f0c17 */
[----:B------:R-:W-:Y:S01]  /*9d50*/  IMAD.MOV.U32 R2, RZ, RZ, -0x1 ;  /* 0xffffffffff027424 */ /* 0x000fe200078e00ff */
[----:B------:R-:W-:-:S04]  /*9d60*/  ISETP.GE.U32.AND P0, PT, R18, UR4, PT ;  /* 0x0000000412007c0c */ /* 0x000fc8000bf06070 */
[----:B------:R-:W-:-:S13]  /*9d70*/  ISETP.GE.U32.AND.EX P0, PT, R17, UR5, PT, P0 ;  /* 0x0000000511007c0c */ /* 0x000fda000bf06100 */
[----:B0-----:R-:W-:Y:S05]  /*9d80*/  @P0 BRA `(.L_x_287) ;  /* 0x0000000400700947 */ /* 0x001fea0003800000 */
[----:B------:R-:W0:Y:S01]  /*9d90*/  S2R R10, SR_CTAID.X ;  /* 0x00000000000a7919 */ /* 0x000e220000002500 */
[----:B---34-:R-:W1:Y:S01]  /*9da0*/  LDC.64 R8, c[0x0][0x628] ;  /* 0x00018a00ff087b82 */ /* 0x018e620000000a00 */
[----:B------:R-:W-:Y:S01]  /*9db0*/  ULDC UR4, c[0x0][0x150] ;  /* 0x0000540000047ab9 */ /* 0x000fe20000000800 */
[----:B------:R-:W-:Y:S01]  /*9dc0*/  IMAD.MOV.U32 R6, RZ, RZ, R18 ;  /* 0x000000ffff067224 */ /* 0x000fe200078e0012 */
[----:B------:R-:W2:Y:S01]  /*9dd0*/  S2R R20, SR_CTAID.Y ;  /* 0x0000000000147919 */ /* 0x000ea20000002600 */
[----:B------:R-:W-:-:S04]  /*9de0*/  IMAD.MOV.U32 R7, RZ, RZ, R17 ;  /* 0x000000ffff077224 */ /* 0x000fc800078e0011 */
[----:B------:R-:W3:Y:S08]  /*9df0*/  LDC R15, c[0x0][0x144] ;  /* 0x00005100ff0f7b82 */ /* 0x000ef00000000800 */
[----:B------:R-:W4:Y:S08]  /*9e00*/  LDC R0, c[0x0][0x630] ;  /* 0x00018c00ff007b82 */ /* 0x000f300000000800 */
[----:B------:R-:W2:Y:S01]  /*9e10*/  LDC.64 R12, c[0x0][0x620] ;  /* 0x00018800ff0c7b82 */ /* 0x000ea20000000a00 */
[----:B-1----:R-:W-:-:S04]  /*9e20*/  ISETP.NE.U32.AND P0, PT, R8, RZ, PT ;  /* 0x000000ff0800720c */ /* 0x002fc80003f05070 */
[----:B------:R-:W-:Y:S02]  /*9e30*/  ISETP.NE.AND.EX P0, PT, R9, RZ, PT, P0 ;  /* 0x000000ff0900720c */ /* 0x000fe40003f05300 */
[----:B0-----:R-:W-:-:S05]  /*9e40*/  I2FP.F32.U32 R2, R10 ;  /* 0x0000000a00027245 */ /* 0x001fca0000201000 */
[----:B------:R-:W-:-:S04]  /*9e50*/  FMUL R2, R2, UR4 ;  /* 0x0000000402027c20 */ /* 0x000fc80008400000 */
[----:B------:R0:W1:Y:S02]  /*9e60*/  F2I.U32.TRUNC.NTZ R14, R2 ;  /* 0x00000002000e7305 */ /* 0x000064000020f000 */
[----:B---34-:R-:W-:Y:S05]  /*9e70*/  @!P0 BRA `(.L_x_288) ;  /* 0x0000000000288947 */ /* 0x018fea0003800000 */
[----:B------:R-:W3:Y:S02]  /*9e80*/  LDC R3, c[0x0][0x634] ;  /* 0x00018d00ff037b82 */ /* 0x000ee40000000800 */
[----:B---3--:R-:W-:-:S05]  /*9e90*/  IADD3 R7, P0, R18, R3, RZ ;  /* 0x0000000312077210 */ /* 0x008fca0007f1e0ff */
[----:B------:R-:W-:-:S04]  /*9ea0*/  IMAD.X R11, RZ, RZ, R17, P0 ;  /* 0x000000ffff0b7224 */ /* 0x000fc800000e0611 */
[----:B0-----:R-:W-:-:S04]  /*9eb0*/  IMAD.WIDE.U32 R2, R11, R8, RZ ;  /* 0x000000080b027225 */ /* 0x001fc800078e00ff */
[----:B------:R-:W-:-:S04]  /*9ec0*/  IMAD.WIDE.U32 R4, P0, R7, R9, R2 ;  /* 0x0000000907047225 */ /* 0x000fc80007800002 */
[----:B------:R-:W-:-:S04]  /*9ed0*/  IMAD.WIDE.U32 R2, R7, R8, RZ ;  /* 0x0000000807027225 */ /* 0x000fc800078e00ff */
[----:B------:R-:W-:Y:S01]  /*9ee0*/  IMAD.X R7, RZ, RZ, RZ, P0 ;  /* 0x000000ffff077224 */ /* 0x000fe200000e06ff */
[----:B------:R-:W-:Y:S01]  /*9ef0*/  IADD3 RZ, P0, R3, R4, RZ ;  /* 0x0000000403ff7210 */ /* 0x000fe20007f1e0ff */
[----:B------:R-:W-:-:S04]  /*9f00*/  IMAD.MOV.U32 R6, RZ, RZ, R5 ;  /* 0x000000ffff067224 */ /* 0x000fc800078e0005 */
[----:B------:R-:W-:-:S08]  /*9f10*/  IMAD.WIDE.U32.X R6, R11, R9, R6, P0 ;  /* 0x000000090b067225 */ /* 0x000fd000000e0406 */
.L_x_288:
[----:B------:R-:W3:Y:S01]  /*9f20*/  LDC.64 R26, c[0x0][0x640] ;  /* 0x00019000ff1a7b82 */ /* 0x000ee20000000a00 */
[-C--:B------:R-:W-:Y:S01]  /*9f30*/  SHF.R.U64 R11, R6, R0.reuse, R7 ;  /* 0x00000000060b7219 */ /* 0x080fe20000001207 */
[----:B------:R-:W-:Y:S01]  /*9f40*/  IMAD.MOV.U32 R19, RZ, RZ, R17 ;  /* 0x000000ffff137224 */ /* 0x000fe200078e0011 */
[----:B------:R-:W-:Y:S01]  /*9f50*/  SHF.R.U32.HI R0, RZ, R0, R7 ;  /* 0x00000000ff007219 */ /* 0x000fe20000011607 */
[----:B-1----:R-:W-:Y:S01]  /*9f60*/  IMAD.MOV R14, RZ, RZ, -R14 ;  /* 0x000000ffff0e7224 */ /* 0x002fe200078e0a0e */
[----:B------:R-:W-:Y:S01]  /*9f70*/  IADD3 R5, P0, RZ, -R11, RZ ;  /* 0x8000000bff057210 */ /* 0x000fe20007f1e0ff */
[----:B------:R-:W-:Y:S01]  /*9f80*/  ULDC UR4, c[0x0][0x154] ;  /* 0x0000550000047ab9 */ /* 0x000fe20000000800 */
[----:B------:R-:W-:Y:S01]  /*9f90*/  IMAD.MOV.U32 R7, RZ, RZ, 0x1 ;  /* 0x00000001ff077424 */ /* 0x000fe200078e00ff */
[----:B------:R-:W1:Y:S01]  /*9fa0*/  LDC R4, c[0x0][0x618] ;  /* 0x00018600ff047b82 */ /* 0x000e620000000800 */
[----:B------:R-:W-:Y:S02]  /*9fb0*/  IMAD R22, R15, R14, R10 ;  /* 0x0000000e0f167224 */ /* 0x000fe400078e020a */
[----:B------:R-:W-:-:S04]  /*9fc0*/  IMAD.X R3, RZ, RZ, ~R0, P0 ;  /* 0x000000ffff037224 */ /* 0x000fc800000e0e00 */
[-C--:B--2---:R-:W-:Y:S01]  /*9fd0*/  IMAD R0, R3, R12.reuse, RZ ;  /* 0x0000000c03007224 */ /* 0x084fe200078e02ff */
[----:B------:R-:W2:Y:S01]  /*9fe0*/  LDC R6, c[0x0][0x608] ;  /* 0x00018200ff067b82 */ /* 0x000ea20000000800 */
[----:B0-----:R-:W-:-:S04]  /*9ff0*/  IMAD.WIDE.U32 R2, R5, R12, R18 ;  /* 0x0000000c05027225 */ /* 0x001fc800078e0012 */
[----:B------:R-:W-:Y:S01]  /*a000*/  IMAD R5, R5, R13, R0 ;  /* 0x0000000d05057224 */ /* 0x000fe200078e0200 */
[----:B------:R-:W-:Y:S02]  /*a010*/  I2FP.F32.U32 R0, R20 ;  /* 0x0000001400007245 */ /* 0x000fe40000201000 */
[----:B------:R-:W0:Y:S01]  /*a020*/  LDC R24, c[0x0][0x658] ;  /* 0x00019600ff187b82 */ /* 0x000e220000000800 */
[----:B------:R-:W-:Y:S01]  /*a030*/  IMAD.IADD R3, R3, 0x1, R5 ;  /* 0x0000000103037824 */ /* 0x000fe200078e0205 */
[----:B---3--:R-:W-:Y:S01]  /*a040*/  ISETP.NE.U32.AND P0, PT, R26, RZ, PT ;  /* 0x000000ff1a00720c */ /* 0x008fe20003f05070 */
[----:B------:R-:W-:Y:S01]  /*a050*/  FMUL R0, R0, UR4 ;  /* 0x0000000400007c20 */ /* 0x000fe20008400000 */
[----:B------:R-:W-:Y:S02]  /*a060*/  IMAD.MOV.U32 R5, RZ, RZ, -0x1 ;  /* 0xffffffffff057424 */ /* 0x000fe400078e00ff */
[----:B------:R-:W-:Y:S01]  /*a070*/  ISETP.NE.AND.EX P0, PT, R27, RZ, PT, P0 ;  /* 0x000000ff1b00720c */ /* 0x000fe20003f05300 */
[----:B------:R3:W4:Y:S01]  /*a080*/  F2I.U32.TRUNC.NTZ R12, R0 ;  /* 0x00000000000c7305 */ /* 0x000722000020f000 */
[----:B------:R-:W3:Y:S01]  /*a090*/  LDC R15, c[0x0][0x148] ;  /* 0x00005200ff0f7b82 */ /* 0x000ee20000000800 */
[----:B-1----:R-:W-:-:S02]  /*a0a0*/  SHF.R.U64 R10, R2, R4, R3 ;  /* 0x00000004020a7219 */ /* 0x002fc40000001203 */
[----:B------:R-:W-:-:S05]  /*a0b0*/  SHF.R.U32.HI R3, RZ, R4, R3 ;  /* 0x00000004ff037219 */ /* 0x000fca0000011603 */
[----:B------:R-:W1:Y:S01]  /*a0c0*/  LDC R14, c[0x0][0x600] ;  /* 0x00018000ff0e7b82 */ /* 0x000e620000000800 */
[-CC-:B--2---:R-:W-:Y:S02]  /*a0d0*/  SHF.R.U64 R8, R10, R6.reuse, R3.reuse ;  /* 0x000000060a087219 */ /* 0x184fe40000001203 */
[----:B------:R-:W-:-:S05]  /*a0e0*/  SHF.R.U32.HI R3, RZ, R6, R3 ;  /* 0x00000006ff037219 */ /* 0x000fca0000011603 */
[----:B------:R-:W2:Y:S01]  /*a0f0*/  LDC R21, c[0x0][0x648] ;  /* 0x00019200ff157b82 */ /* 0x000ea20000000800 */
[-CC-:B0-----:R-:W-:Y:S02]  /*a100*/  SHF.R.U64 R13, R8, R24.reuse, R3.reuse ;  /* 0x00000018080d7219 */ /* 0x181fe40000001203 */
[-C--:B------:R-:W-:Y:S02]  /*a110*/  SHF.L.U32 R5, R5, R24.reuse, RZ ;  /* 0x0000001805057219 */ /* 0x080fe400000006ff */
[-C--:B------:R-:W-:Y:S01]  /*a120*/  SHF.R.U32.HI R3, RZ, R24.reuse, R3 ;  /* 0x00000018ff037219 */ /* 0x080fe20000011603 */
[----:B------:R-:W-:Y:S01]  /*a130*/  IMAD.MOV.U32 R2, RZ, RZ, R13 ;  /* 0x000000ffff027224 */ /* 0x000fe200078e000d */
[----:B------:R-:W-:Y:S01]  /*a140*/  SHF.L.U32 R24, R7, R24, RZ ;  /* 0x0000001807187219 */ /* 0x000fe200000006ff */
[----:B------:R-:W0:Y:S01]  /*a150*/  LDC R25, c[0x0][0x638] ;  /* 0x00018e00ff197b82 */ /* 0x000e220000000800 */
[----:B------:R-:W-:-:S07]  /*a160*/  LOP3.LUT R19, RZ, R5, RZ, 0x33, !PT ;  /* 0x00000005ff137212 */ /* 0x000fce00078e33ff */
[----:B------:R-:W0:Y:S01]  /*a170*/  LDC R28, c[0x0][0x610] ;  /* 0x00018400ff1c7b82 */ /* 0x000e220000000800 */
[----:B----4-:R-:W-:Y:S05]  /*a180*/  @!P0 BRA `(.L_x_289) ;  /* 0x0000000000288947 */ /* 0x010fea0003800000 */
[----:B---3--:R-:W3:Y:S02]  /*a190*/  LDC R0, c[0x0][0x64c] ;  /* 0x00019300ff007b82 */ /* 0x008ee40000000800 */
[----:B---3--:R-:W-:-:S05]  /*a1a0*/  IADD3 R7, P0, R13, R0, RZ ;  /* 0x000000000d077210 */ /* 0x008fca0007f1e0ff */
        /* <DEDUP_REMOVED lines=8> */
.L_x_289:
[----:B------:R-:W4:Y:S01]  /*a230*/  LDC R4, c[0x0][0x65c] ;  /* 0x00019700ff047b82 */ /* 0x000f220000000800 */
[----:B--23--:R-:W-:Y:S01]  /*a240*/  SHF.R.U64 R0, R2, R21, R3 ;  /* 0x0000001502007219 */ /* 0x00cfe20000001203 */
[----:B-1----:R-:W-:Y:S01]  /*a250*/  VIADD R3, R14, 0xffffffff ;  /* 0xffffffff0e037836 */ /* 0x002fe20000000000 */
[----:B------:R-:W-:Y:S01]  /*a260*/  LOP3.LUT R19, R8, R19, RZ, 0xc0, !PT ;  /* 0x0000001308137212 */ /* 0x000fe200078ec0ff */
[----:B------:R-:W-:Y:S02]  /*a270*/  IMAD.MOV R12, RZ, RZ, -R12 ;  /* 0x000000ffff0c7224 */ /* 0x000fe400078e0a0c */
[----:B------:R-:W-:Y:S01]  /*a280*/  IMAD.MOV R2, RZ, RZ, -R0 ;  /* 0x000000ffff027224 */ /* 0x000fe200078e0a00 */
[----:B------:R-:W-:Y:S01]  /*a290*/  LOP3.LUT R3, R10, R3, RZ, 0xc0, !PT ;  /* 0x000000030a037212 */ /* 0x000fe200078ec0ff */
[----:B------:R-:W-:Y:S02]  /*a2a0*/  IMAD R19, R24, R0, R19 ;  /* 0x0000000018137224 */ /* 0x000fe400078e0213 */
[----:B0-----:R-:W-:-:S04]  /*a2b0*/  IMAD R0, R2, R25, R13 ;  /* 0x0000001902007224 */ /* 0x001fc800078e020d */
[----:B------:R-:W-:Y:S01]  /*a2c0*/  IMAD R2, R0, R14, R3 ;  /* 0x0000000e00027224 */ /* 0x000fe200078e0203 */
[----:B----4-:R-:W-:Y:S01]  /*a2d0*/  ISETP.NE.AND P0, PT, R4, 0x1, PT ;  /* 0x000000010400780c */ /* 0x010fe20003f05270 */
[----:B------:R-:W-:-:S05]  /*a2e0*/  IMAD.MOV.U32 R4, RZ, RZ, 0x1 ;  /* 0x00000001ff047424 */ /* 0x000fca00078e00ff */
[----:B------:R-:W-:-:S07]  /*a2f0*/  PRMT R0, R4, 0x7610, R0 ;  /* 0x0000761004007816 */ /* 0x000fce0000000000 */
[----:B------:R-:W-:-:S04]  /*a300*/  @P0 IMAD R22, R15, R12, R20 ;  /* 0x0000000c0f160224 */ /* 0x000fc800078e0214 */
[----:B------:R-:W-:-:S05]  /*a310*/  IMAD R19, R19, R28, R22 ;  /* 0x0000001c13137224 */ /* 0x000fca00078e0216 */
[----:B------:R-:W-:Y:S02]  /*a320*/  SEL R22, R2, R19, !P0 ;  /* 0x0000001302167207 */ /* 0x000fe40004000000 */
[----:B------:R-:W-:Y:S01]  /*a330*/  SEL R19, R19, R2, !P0 ;  /* 0x0000000213137207 */ /* 0x000fe20004000000 */
[----:B------:R-:W-:-:S07]  /*a340*/  IMAD.MOV.U32 R2, RZ, RZ, R11 ;  /* 0x000000ffff027224 */ /* 0x000fce00078e000b */
.L_x_287:
[----:B------:R-:W-:Y:S02]  /*a350*/  LOP3.LUT P0, RZ, R0, 0xff, RZ, 0xc0, !PT ;  /* 0x000000ff00ff7812 */ /* 0x000fe4000780c0ff */
[----:B------:R-:W-:-:S11]  /*a360*/  LOP3.LUT R173, R173, 0x1, RZ, 0x3c, !PT ;  /* 0x00000001adad7812 */ /* 0x000fd600078e3cff */
[----:B------:R-:W-:Y:S05]  /*a370*/  @P0 BRA `(.L_x_290) ;  /* 0xffffff7000340947 */ /* 0x000fea000383ffff */
[----:B------:R-:W-:Y:S05]  /*a380*/  EXIT ;  /* 0x000000000000794d */ /* 0x000fea0003800000 */
.L_x_13:
[----:B------:R-:W-:-:S08]  /*a390*/  ISETP.NE.AND P0, PT, R0, RZ, PT ;  /* 0x000000ff0000720c */ /* 0x000fd00003f05270 */
[----:B0-----:R-:W0:-:S00]  /*a3a0*/  USETMAXREG.DEALLOC.CTAPOOL 0x28 ;  /* 0x00000028000079c8 */ /* 0x001e0000080e0500 */
[----:B------:R-:W-:Y:S05]  /*a3b0*/  @P0 EXIT ;  /* 0x000000000000094d */ /* 0x000fea0003800000 */
[----:B0-----:R-:W-:Y:S01]  /*a3c0*/  LOP3.LUT P0, RZ, R8, 0xff, RZ, 0xc0, !PT ;  /* 0x000000ff08ff7812 */ /* 0x001fe2000780c0ff */
[----:B------:R-:W-:Y:S02]  /*a3d0*/  IMAD.MOV.U32 R0, RZ, RZ, 0x1 ;  /* 0x00000001ff007424 */ /* 0x000fe400078e00ff */
[----:B------:R-:W-:-:S10]  /*a3e0*/  IMAD.MOV.U32 R7, RZ, RZ, RZ ;  /* 0x000000ffff077224 */ /* 0x000fd400078e00ff */
[----:B------:R-:W-:Y:S05]  /*a3f0*/  @!P0 BRA `(.L_x_291) ;  /* 0x0000000c001c8947 */ /* 0x000fea0003800000 */
[----:B------:R-:W-:Y:S01]  /*a400*/  LOP3.LUT P0, RZ, R4, 0x1f, RZ, 0xc0, !PT ;  /* 0x0000001f04ff7812 */ /* 0x000fe2000780c0ff */
[----:B------:R-:W-:Y:S01]  /*a410*/  ULDC UR5, c[0x0][0x658] ;  /* 0x0001960000057ab9 */ /* 0x000fe20000000800 */
[----:B------:R-:W-:Y:S01]  /*a420*/  UMOV UR6, 0xffffffff ;  /* 0xffffffff00067882 */ /* 0x000fe20000000000 */
[----:B------:R-:W-:Y:S01]  /*a430*/  BSSY B0, `(.L_x_291) ;  /* 0x00000c3000007945 */ /* 0x000fe20003800000 */
[----:B------:R-:W-:Y:S01]  /*a440*/  USHF.L.U32 UR6, UR6, UR5, URZ ;  /* 0x0000000506067299 */ /* 0x000fe2000800063f */
[C---:B------:R-:W-:Y:S01]  /*a450*/  ISETP.NE.AND P2, PT, R3.reuse, RZ, PT ;  /* 0x000000ff0300720c */ /* 0x040fe20003f45270 */
[----:B------:R-:W-:Y:S01]  /*a460*/  IMAD.MOV.U32 R8, RZ, RZ, 0x1 ;  /* 0x00000001ff087424 */ /* 0x000fe200078e00ff */
[----:B------:R-:W-:Y:S01]  /*a470*/  ISETP.NE.OR P0, PT, R3, RZ, !P0 ;  /* 0x000000ff0300720c */ /* 0x000fe20004705670 */
[----:B------:R-:W-:Y:S01]  /*a480*/  IMAD.MOV.U32 R0, RZ, RZ, 0x1 ;  /* 0x00000001ff007424 */ /* 0x000fe200078e00ff */
[----:B------:R-:W-:Y:S01]  /*a490*/  LOP3.LUT R6, R16, 0x2, RZ, 0xfc, !PT ;  /* 0x0000000210067812 */ /* 0x000fe200078efcff */
[----:B------:R-:W-:Y:S01]  /*a4a0*/  IMAD.MOV.U32 R7, RZ, RZ, RZ ;  /* 0x000000ffff077224 */ /* 0x000fe200078e00ff */
[----:B------:R-:W-:Y:S01]  /*a4b0*/  ULDC UR4, c[0x0][0x600] ;  /* 0x0001800000047ab9 */ /* 0x000fe20000000800 */
[----:B------:R-:W-:Y:S01]  /*a4c0*/  UMOV UR7, 0x1 ;  /* 0x0000000100077882 */ /* 0x000fe20000000000 */
[----:B------:R-:W-:-:S02]  /*a4d0*/  UIADD3 UR21, UR40, 0x1, URZ ;  /* 0x0000000128157890 */ /* 0x000fc4000fffe03f */
[----:B------:R-:W-:Y:S02]  /*a4e0*/  UIADD3 UR13, UR4, -0x1, URZ ;  /* 0xffffffff040d7890 */ /* 0x000fe4000fffe03f */
[----:B------:R-:W-:Y:S02]  /*a4f0*/  USHF.L.U32 UR15, UR7, UR5, URZ ;  /* 0x00000005070f7299 */ /* 0x000fe4000800063f */
[----:B------:R-:W-:Y:S01]  /*a500*/  ULOP3.LUT UR14, URZ, UR6, URZ, 0x33, !UPT ;  /* 0x000000063f0e7292 */ /* 0x000fe2000f8e333f */
[----:B------:R-:W-:-:S11]  /*a510*/  ULDC.64 UR22, c[0x0][0x198] ;  /* 0x0000660000167ab9 */ /* 0x000fd60000000a00 */
.L_x_303:
[----:B------:R-:W-:-:S03]  /*a520*/  UMOV UR4, 0xffffffff ;  /* 0xffffffff00047882 */ /* 0x000fc60000000000 */
[----:B------:R-:W-:Y:S05]  /*a530*/  BRA.DIV UR4, `(.L_x_292) ;  /* 0x0000001204047947 */ /* 0x000fea000b800000 */
[----:B------:R-:W-:-:S13]  /*a540*/  ELECT P6, URZ, PT ;  /* 0x00000000003f782f */ /* 0x000fda00038c0000 */
.L_x_317:
[----:B------:R-:W0:Y:S01]  /*a550*/  LDC R3, c[0x0][0x28c] ;  /* 0x0000a300ff037b82 */ /* 0x000e220000000800 */
[----:B------:R-:W-:Y:S01]  /*a560*/  BSSY B1, `(.L_x_293) ;  /* 0x0000037000017945 */ /* 0x000fe20003800000 */
[----:B0-----:R-:W-:-:S13]  /*a570*/  ISETP.LT.OR P6, PT, R3, 0x1, !P6 ;  /* 0x000000010300780c */ /* 0x001fda00077c1670 */
[----:B------:R-:W-:Y:S05]  /*a580*/  @P6 BRA `(.L_x_294) ;  /* 0x0000000000d06947 */ /* 0x000fea0003800000 */
[----:B------:R-:W-:Y:S02]  /*a590*/  IMAD.SHL.U32 R22, R22, 0x100, RZ ;  /* 0x0000010016167824 */ /* 0x000fe400078e00ff */
[----:B------:R-:W-:Y:S02]  /*a5a0*/  IMAD.SHL.U32 R19, R19, 0x40, RZ ;  /* 0x0000004013137824 */ /* 0x000fe400078e00ff */
[----:B------:R-:W-:Y:S02]  /*a5b0*/  IMAD.MOV.U32 R12, RZ, RZ, RZ ;  /* 0x000000ffff0c7224 */ /* 0x000fe400078e00ff */
[----:B------:R-:W-:Y:S02]  /*a5c0*/  IMAD.U32 R13, RZ, RZ, UR21 ;  /* 0x00000015ff0d7e24 */ /* 0x000fe4000f8e00ff */
[----:B------:R-:W-:Y:S02]  /*a5d0*/  IMAD.MOV.U32 R3, RZ, RZ, R0 ;  /* 0x000000ffff037224 */ /* 0x000fe400078e0000 */
[----:B------:R-:W-:-:S07]  /*a5e0*/  IMAD.MOV.U32 R4, RZ, RZ, R7 ;  /* 0x000000ffff047224 */ /* 0x000fce00078e0007 */
.L_x_298:
[----:B------:R-:W0:Y:S01]  /*a5f0*/  S2R R10, SR_CgaCtaId ;  /* 0x00000000000a7919 */ /* 0x000e220000008800 */
[----:B------:R-:W-:Y:S01]  /*a600*/  MOV R5, 0x400 ;  /* 0x0000040000057802 */ /* 0x000fe20000000f00 */
[----:B------:R-:W1:Y:S03]  /*a610*/  @!P2 LDC R9, c[0x0][0x500] ;  /* 0x00014000ff09ab82 */ /* 0x000e660000000800 */
[----:B0-----:R-:W-:Y:S02]  /*a620*/  LEA R11, R10, R5, 0x18 ;  /* 0x000000050a0b7211 */ /* 0x001fe400078ec0ff */
[----:B------:R-:W-:-:S03]  /*a630*/  SHF.L.U32 R5, R3, 0x1f, RZ ;  /* 0x0000001f03057819 */ /* 0x000fc600000006ff */
[----:B------:R-:W-:-:S04]  /*a640*/  IMAD R10, R4, 0x8, R11 ;  /* 0x00000008040a7824 */ /* 0x000fc800078e020b */
[----:B------:R-:W0:Y:S02]  /*a650*/  SYNCS.PHASECHK.TRANS64.TRYWAIT P1, [R10+URZ+0x28], R5 ;  /* 0x000028050a0075a7 */ /* 0x000e24000802017f */
[----:B01----:R-:W-:Y:S05]  /*a660*/  @!P1 BRA `(.L_x_295) ;  /* 0x0000000c00d89947 */ /* 0x003fea0003800000 */
.L_x_318:
[----:B0-----:R-:W-:Y:S01]  /*a670*/  PRMT R5, R6, 0x9910, RZ ;  /* 0x0000991006057816 */ /* 0x001fe200000000ff */
[----:B------:R0:W-:Y:S03]  /*a680*/  @!P2 SYNCS.ARRIVE.TRANS64 RZ, [R10+URZ], R9 ;  /* 0x000000090affa9a7 */ /* 0x0001e6000800003f */
[----:B------:R-:W-:-:S13]  /*a690*/  ISETP.NE.AND P1, PT, R5, 0x2, PT ;  /* 0x000000020500780c */ /* 0x000fda0003f25270 */
[----:B0-----:R-:W-:Y:S05]  /*a6a0*/  @P1 BRA `(.L_x_296) ;  /* 0x0000000000041947 */ /* 0x001fea0003800000 */
[----:B------:R-:W-:Y:S01]  /*a6b0*/  BPT.TRAP 0x1 ;  /* 0x000000040000795c */ /* 0x000fe20000300000 */
.L_x_296:
[----:B------:R-:W-:Y:S05]  /*a6c0*/  @P0 BRA `(.L_x_297) ;  /* 0x0000000000040947 */ /* 0x000fea0003800000 */
[----:B------:R-:W-:Y:S01]  /*a6d0*/  BPT.TRAP 0x1 ;  /* 0x000000040000795c */ /* 0x000fe20000300000 */
.L_x_297:
[--C-:B------:R-:W-:Y:S01]  /*a6e0*/  IMAD R5, R4, 0x2000, R11.reuse ;  /* 0x0000200004057824 */ /* 0x100fe200078e020b */
[----:B------:R-:W-:Y:S01]  /*a6f0*/  R2UR UR17, R10 ;  /* 0x000000000a1172ca */ /* 0x000fe200000e0000 */
[----:B------:R-:W-:Y:S01]  /*a700*/  IMAD R11, R4, 0x8000, R11 ;  /* 0x00008000040b7824 */ /* 0x000fe200078e020b */
[----:B------:R-:W-:Y:S01]  /*a710*/  R2UR UR19, R12 ;  /* 0x000000000c1372ca */ /* 0x000fe200000e0000 */
[----:B------:R-:W-:Y:S01]  /*a720*/  VIADD R13, R13, 0xffffffff ;  /* 0xffffffff0d0d7836 */ /* 0x000fe20000000000 */
[----:B------:R-:W-:Y:S01]  /*a730*/  R2UR UR16, R5 ;  /* 0x00000000051072ca */ /* 0x000fe200000e0000 */
[----:B------:R-:W-:Y:S01]  /*a740*/  UIADD3 UR4, UP0, UR22, 0xf0, URZ ;  /* 0x000000f016047890 */ /* 0x000fe2000ff1e03f */
[----:B------:R-:W-:Y:S01]  /*a750*/  R2UR UR8, R11 ;  /* 0x000000000b0872ca */ /* 0x000fe200000e0000 */
[----:B------:R-:W-:Y:S01]  /*a760*/  UIADD3 UR24, UP1, UR22, 0x1f0, URZ ;  /* 0x000001f016187890 */ /* 0x000fe2000ff3e03f */
[----:B------:R-:W-:Y:S01]  /*a770*/  R2UR UR20, R2 ;  /* 0x00000000021472ca */ /* 0x000fe200000e0000 */
[----:B------:R-:W-:Y:S01]  /*a780*/  UIADD3.X UR5, URZ, UR23, URZ, UP0, !UPT ;  /* 0x000000173f057290 */ /* 0x000fe200087fe43f */
[----:B------:R-:W-:Y:S01]  /*a790*/  R2UR UR18, R19 ;  /* 0x00000000131272ca */ /* 0x000fe200000e0000 */
[----:B------:R-:W-:Y:S01]  /*a7a0*/  VIADD R4, R4, 0x1 ;  /* 0x0000000104047836 */ /* 0x000fe20000000000 */
[----:B------:R-:W-:Y:S01]  /*a7b0*/  R2UR UR11, R22 ;  /* 0x00000000160b72ca */ /* 0x000fe200000e0000 */
[----:B------:R-:W-:Y:S01]  /*a7c0*/  UIADD3.X UR25, URZ, UR23, URZ, UP1, !UPT ;  /* 0x000000173f197290 */ /* 0x000fe20008ffe43f */
[----:B------:R-:W-:Y:S01]  /*a7d0*/  ISETP.GT.AND P3, PT, R13, 0x1, PT ;  /* 0x000000010d00780c */ /* 0x000fe20003f64270 */
[----:B------:R-:W-:Y:S01]  /*a7e0*/  UMOV UR6, 0x0 ;  /* 0x0000000000067882 */ /* 0x000fe20000000000 */
[----:B------:R-:W-:Y:S01]  /*a7f0*/  ISETP.NE.AND P1, PT, R4, 0x5, PT ;  /* 0x000000050400780c */ /* 0x000fe20003f25270 */
[----:B------:R-:W-:Y:S01]  /*a800*/  UIADD3 UR16, UR16, 0x180, URZ ;  /* 0x0000018010107890 */ /* 0x000fe2000fffe03f */
[----:B------:R-:W-:Y:S01]  /*a810*/  VIADD R12, R12, 0x40 ;  /* 0x000000400c0c7836 */ /* 0x000fe20000000000 */
[----:B------:R-:W-:Y:S01]  /*a820*/  UIADD3 UR8, UR8, 0xa180, URZ ;  /* 0x0000a18008087890 */ /* 0x000fe2000fffe03f */
[----:B------:R-:W-:Y:S01]  /*a830*/  SEL R10, RZ, 0x1, P1 ;  /* 0x00000001ff0a7807 */ /* 0x000fe20000800000 */
[----:B------:R-:W-:Y:S01]  /*a840*/  UMOV UR7, 0x10000000 ;  /* 0x1000000000077882 */ /* 0x000fe20000000000 */
[----:B------:R-:W-:Y:S01]  /*a850*/  UMOV UR9, UR17 ;  /* 0x0000001100097c82 */ /* 0x000fe20008000000 */
[----:B------:R-:W-:Y:S01]  /*a860*/  UMOV UR10, UR19 ;  /* 0x00000013000a7c82 */ /* 0x000fe20008000000 */
[----:B------:R-:W-:Y:S01]  /*a870*/  UMOV UR12, UR20 ;  /* 0x00000014000c7c82 */ /* 0x000fe20008000000 */
[----:B------:R-:W-:Y:S01]  /*a880*/  LOP3.LUT R3, R3, R10, RZ, 0x3c, !PT ;  /* 0x0000000a03037212 */ /* 0x000fe200078e3cff */
[----:B------:R0:W-:Y:S01]  /*a890*/  UTMALDG.3D [UR16], [UR4], desc[UR6] ;  /* 0x00000610040075b4 */ /* 0x0001e20008011000 */
[----:B------:R-:W-:Y:S01]  /*a8a0*/  SEL R4, R4, RZ, P1 ;  /* 0x000000ff04047207 */ /* 0x000fe20000800000 */
[----:B------:R0:W-:Y:S02]  /*a8b0*/  UTMALDG.3D [UR8], [UR24], desc[UR6] ;  /* 0x00000608180075b4 */ /* 0x0001e40008011000 */
[----:B0-----:R-:W-:Y:S05]  /*a8c0*/  @P3 BRA `(.L_x_298) ;  /* 0xfffffffc00483947 */ /* 0x001fea000383ffff */
.L_x_294:
[----:B------:R-:W-:Y:S05]  /*a8d0*/  BSYNC B1 ;  /* 0x0000000000017941 */ /* 0x000fea0003800000 */
.L_x_293:
[----:B------:R-:W2:Y:S01]  /*a8e0*/  LDL.64 R10, [R1] ;  /* 0x00000000010a7983 */ /* 0x000ea20000100a00 */
[----:B------:R-:W-:Y:S01]  /*a8f0*/  LOP3.LUT P4, RZ, R8, 0xff, RZ, 0xc0, !PT ;  /* 0x000000ff08ff7812 */ /* 0x000fe2000788c0ff */
[----:B------:R-:W-:Y:S01]  /*a900*/  VIADD R4, R7, UR40 ;  /* 0x0000002807047c36 */ /* 0x000fe20008000000 */
[----:B------:R-:W-:Y:S01]  /*a910*/  ULDC.64 UR4, c[0x0][0x650] ;  /* 0x0001940000047ab9 */ /* 0x000fe20000000a00 */
[----:B------:R-:W-:Y:S01]  /*a920*/  IMAD.U32 R7, RZ, RZ, UR40 ;  /* 0x00000028ff077e24 */ /* 0x000fe2000f8e00ff */
[----:B------:R-:W-:Y:S01]  /*a930*/  UISETP.GE.U32.AND UP0, UPT, UR40, 0x5, UPT ;  /* 0x000000052800788c */ /* 0x000fe2000bf06070 */
[----:B------:R-:W-:Y:S01]  /*a940*/  BSSY B1, `(.L_x_299) ;  /* 0x000006f000017945 */ /* 0x000fe20003800000 */
[----:B------:R-:W-:Y:S01]  /*a950*/  ISETP.GT.U32.AND P1, PT, R4, 0x4, PT ;  /* 0x000000040400780c */ /* 0x000fe20003f24070 */
[----:B------:R-:W-:Y:S01]  /*a960*/  IMAD.MOV.U32 R19, RZ, RZ, -0x1 ;  /* 0xffffffffff137424 */ /* 0x000fe200078e00ff */
[----:B------:R-:W-:Y:S01]  /*a970*/  PRMT R8, RZ, 0x7610, R8 ;  /* 0x00007610ff087816 */ /* 0x000fe20000000008 */
[----:B------:R-:W-:Y:S01]  /*a980*/  IMAD.MOV.U32 R22, RZ, RZ, -0x1 ;  /* 0xffffffffff167424 */ /* 0x000fe200078e00ff */
[----:B------:R-:W-:-:S02]  /*a990*/  ISETP.LT.U32.AND P1, PT, R7, 0x5, P1 ;  /* 0x000000050700780c */ /* 0x000fc40000f21070 */
[----:B------:R-:W-:Y:S01]  /*a9a0*/  PLOP3.LUT P3, PT, PT, PT, UP0, 0x80, 0x0 ;  /* 0x000000000000781c */ /* 0x000fe20003f6f008 */
[----:B------:R-:W0:Y:S01]  /*a9b0*/  @P4 S2R R3, SR_CgaCtaId ;  /* 0x0000000000034919 */ /* 0x000e220000008800 */
[----:B------:R-:W-:-:S04]  /*a9c0*/  @P4 MOV R2, 0x400 ;  /* 0x0000040000024802 */ /* 0x000fc80000000f00 */
[----:B0-----:R-:W-:Y:S01]  /*a9d0*/  @P4 LEA R5, R3, R2, 0x18 ;  /* 0x0000000203054211 */ /* 0x001fe200078ec0ff */
[----:B------:R-:W-:-:S03]  /*a9e0*/  IMAD.WIDE.U32 R2, R4, -0x33333333, RZ ;  /* 0xcccccccd04027825 */ /* 0x000fc600078e00ff */
[----:B------:R0:W-:Y:S01]  /*a9f0*/  @P4 SYNCS.ARRIVE.TRANS64.A1T0 RZ, [R5+URZ+0x88], RZ ;  /* 0x000088ff05ff49a7 */ /* 0x0001e2000810003f */
[----:B------:R-:W-:Y:S01]  /*aa00*/  IMAD.MOV.U32 R2, RZ, RZ, -0x1 ;  /* 0xffffffffff027424 */ /* 0x000fe200078e00ff */
[----:B0-----:R-:W-:Y:S02]  /*aa10*/  SHF.R.U32.HI R5, RZ, 0x2, R3 ;  /* 0x00000002ff057819 */ /* 0x001fe40000011603 */
[----:B------:R-:W-:-:S03]  /*aa20*/  SEL R3, RZ, 0x1, !P1 ;  /* 0x00000001ff037807 */ /* 0x000fc60004800000 */
[----:B------:R-:W-:Y:S01]  /*aa30*/  IMAD R7, R5, -0x5, R4 ;  /* 0xfffffffb05077824 */ /* 0x000fe200078e0204 */
[----:B------:R-:W-:Y:S02]  /*aa40*/  LOP3.LUT R0, R0, R3, RZ, 0x3c, !PT ;  /* 0x0000000300007212 */ /* 0x000fe400078e3cff */
[----:B------:R-:W-:Y:S02]  /*aa50*/  PRMT R3, RZ, 0x7610, R3 ;  /* 0x00007610ff037816 */ /* 0x000fe40000000003 */
[----:B------:R-:W-:Y:S02]  /*aa60*/  @P3 LOP3.LUT R0, R0, 0x1, R5, 0x78, !PT ;  /* 0x0000000100003812 */ /* 0x000fe400078e7805 */
[----:B--2---:R-:W-:-:S04]  /*aa70*/  IADD3 R18, P4, R18, R10, RZ ;  /* 0x0000000a12127210 */ /* 0x004fc80007f9e0ff */
[----:B------:R-:W-:Y:S01]  /*aa80*/  ISETP.GE.U32.AND P1, PT, R18, UR4, PT ;  /* 0x0000000412007c0c */ /* 0x000fe2000bf26070 */
[----:B------:R-:W-:-:S05]  /*aa90*/  IMAD.X R17, R17, 0x1, R23, P4 ;  /* 0x0000000111117824 */ /* 0x000fca00020e0617 */
[----:B------:R-:W-:-:S13]  /*aaa0*/  ISETP.GE.U32.AND.EX P1, PT, R17, UR5, PT, P1 ;  /* 0x0000000511007c0c */ /* 0x000fda000bf26110 */
[----:B------:R-:W-:Y:S05]  /*aab0*/  @P1 BRA `(.L_x_300) ;  /* 0x00000004005c1947 */ /* 0x000fea0003800000 */
[----:B------:R-:W0:Y:S01]  /*aac0*/  S2R R11, SR_CTAID.X ;  /* 0x00000000000b7919 */ /* 0x000e220000002500 */
[----:B------:R-:W-:Y:S01]  /*aad0*/  ULDC.64 UR4, c[0x0][0x628] ;  /* 0x00018a0000047ab9 */ /* 0x000fe20000000a00 */
[----:B------:R-:W1:Y:S01]  /*aae0*/  LDC R12, c[0x0][0x144] ;  /* 0x00005100ff0c7b82 */ /* 0x000e620000000800 */
[----:B------:R-:W-:Y:S01]  /*aaf0*/  ISETP.NE.U32.AND P1, PT, RZ, UR4, PT ;  /* 0x00000004ff007c0c */ /* 0x000fe2000bf25070 */
[----:B------:R-:W2:Y:S01]  /*ab00*/  S2R R9, SR_CTAID.Y ;  /* 0x0000000000097919 */ /* 0x000ea20000002600 */
[----:B------:R-:W-:Y:S01]  /*ab10*/  ULDC UR6, c[0x0][0x150] ;  /* 0x0000540000067ab9 */ /* 0x000fe20000000800 */
[----:B------:R-:W-:Y:S01]  /*ab20*/  ULDC UR7, c[0x0][0x630] ;  /* 0x00018c0000077ab9 */ /* 0x000fe20000000800 */
[----:B------:R-:W-:Y:S01]  /*ab30*/  ISETP.NE.AND.EX P1, PT, RZ, UR5, PT, P1 ;  /* 0x00000005ff007c0c */ /* 0x000fe2000bf25310 */
[----:B------:R-:W-:Y:S01]  /*ab40*/  IMAD.MOV.U32 R2, RZ, RZ, R18 ;  /* 0x000000ffff027224 */ /* 0x000fe200078e0012 */
[----:B0-----:R-:W-:-:S05]  /*ab50*/  I2FP.F32.U32 R3, R11 ;  /* 0x0000000b00037245 */ /* 0x001fca0000201000 */
[----:B------:R-:W-:Y:S01]  /*ab60*/  FMUL R14, R3, UR6 ;  /* 0x00000006030e7c20 */ /* 0x000fe20008400000 */
[----:B------:R-:W-:-:S05]  /*ab70*/  IMAD.MOV.U32 R3, RZ, RZ, R17 ;  /* 0x000000ffff037224 */ /* 0x000fca00078e0011 */
[----:B--2---:R-:W-:Y:S05]  /*ab80*/  @!P1 BRA `(.L_x_301) ;  /* 0x0000000000289947 */ /* 0x004fea0003800000 */
[----:B------:R-:W-:Y:S02]  /*ab90*/  ULDC UR6, c[0x0][0x634] ;  /* 0x00018d0000067ab9 */ /* 0x000fe40000000800 */
[----:B------:R-:W-:-:S05]  /*aba0*/  IADD3 R3, P1, R18, UR6, RZ ;  /* 0x0000000612037c10 */ /* 0x000fca000ff3e0ff */
[----:B------:R-:W-:-:S04]  /*abb0*/  IMAD.X R13, RZ, RZ, R17, P1 ;  /* 0x000000ffff0d7224 */ /* 0x000fc800008e0611 */
[----:B------:R-:W-:-:S04]  /*abc0*/  IMAD.WIDE.U32 R4, R13, UR4, RZ ;  /* 0x000000040d047c25 */ /* 0x000fc8000f8e00ff */
[----:B------:R-:W-:-:S04]  /*abd0*/  IMAD.WIDE.U32 R4, P1, R3, UR5, R4 ;  /* 0x0000000503047c25 */ /* 0x000fc8000f820004 */
[----:B------:R-:W-:-:S04]  /*abe0*/  IMAD.WIDE.U32 R2, R3, UR4, RZ ;  /* 0x0000000403027c25 */ /* 0x000fc8000f8e00ff */
[----:B------:R-:W-:Y:S01]  /*abf0*/  IMAD.MOV.U32 R2, RZ, RZ, R5 ;  /* 0x000000ffff027224 */ /* 0x000fe200078e0005 */
[----:B------:R-:W-:Y:S01]  /*ac00*/  IADD3 RZ, P3, R3, R4, RZ ;  /* 0x0000000403ff7210 */ /* 0x000fe20007f7e0ff */
[----:B------:R-:W-:-:S04]  /*ac10*/  IMAD.X R3, RZ, RZ, RZ, P1 ;  /* 0x000000ffff037224 */ /* 0x000fc800008e06ff */
[----:B------:R-:W-:-:S08]  /*ac20*/  IMAD.WIDE.U32.X R2, R13, UR5, R2, P3 ;  /* 0x000000050d027c25 */ /* 0x000fd000098e0402 */
.L_x_301:
[--C-:B------:R-:W-:Y:S01]  /*ac30*/  SHF.R.U64 R10, R2, UR7, R3.reuse ;  /* 0x00000007020a7c19 */ /* 0x100fe20008001203 */
[----:B------:R-:W0:Y:S01]  /*ac40*/  F2I.U32.TRUNC.NTZ R14, R14 ;  /* 0x0000000e000e7305 */ /* 0x000e22000020f000 */
[----:B------:R-:W-:Y:S01]  /*ac50*/  SHF.R.U32.HI R2, RZ, UR7, R3 ;  /* 0x00000007ff027c19 */ /* 0x000fe20008011603 */
[----:B------:R-:W-:Y:S01]  /*ac60*/  ULDC.64 UR4, c[0x0][0x620] ;  /* 0x0001880000047ab9 */ /* 0x000fe20000000a00 */
[----:B------:R-:W-:Y:S01]  /*ac70*/  IADD3 R5, P1, RZ, -R10, RZ ;  /* 0x8000000aff057210 */ /* 0x000fe20007f3e0ff */
[----:B------:R-:W-:Y:S01]  /*ac80*/  IMAD.MOV.U32 R3, RZ, RZ, R17 ;  /* 0x000000ffff037224 */ /* 0x000fe200078e0011 */
[----:B------:R-:W-:-:S03]  /*ac90*/  ULDC.64 UR6, c[0x0][0x640] ;  /* 0x0001900000067ab9 */ /* 0x000fc60000000a00 */
[----:B------:R-:W-:Y:S01]  /*aca0*/  IMAD.X R2, RZ, RZ, ~R2, P1 ;  /* 0x000000ffff027224 */ /* 0x000fe200008e0e02 */
[----:B------:R-:W-:-:S03]  /*acb0*/  ISETP.NE.U32.AND P1, PT, RZ, UR6, PT ;  /* 0x00000006ff007c0c */ /* 0x000fc6000bf25070 */
[----:B------:R-:W-:Y:S01]  /*acc0*/  IMAD R4, R2, UR4, RZ ;  /* 0x0000000402047c24 */ /* 0x000fe2000f8e02ff */
[----:B------:R-:W-:Y:S01]  /*acd0*/  ISETP.NE.AND.EX P1, PT, RZ, UR7, PT, P1 ;  /* 0x00000007ff007c0c */ /* 0x000fe2000bf25310 */
[----:B------:R-:W-:-:S04]  /*ace0*/  IMAD.MOV.U32 R2, RZ, RZ, R18 ;  /* 0x000000ffff027224 */ /* 0x000fc800078e0012 */
[----:B------:R-:W-:Y:S01]  /*acf0*/  IMAD.WIDE.U32 R2, R5, UR4, R2 ;  /* 0x0000000405027c25 */ /* 0x000fe2000f8e0002 */
[----:B------:R-:W-:-:S03]  /*ad00*/  ULDC UR4, c[0x0][0x618] ;  /* 0x0001860000047ab9 */ /* 0x000fc60000000800 */
[----:B------:R-:W-:Y:S01]  /*ad10*/  IMAD R5, R5, UR5, R4 ;  /* 0x0000000505057c24 */ /* 0x000fe2000f8e0204 */
[----:B------:R-:W-:Y:S01]  /*ad20*/  ULDC UR5, c[0x0][0x154] ;  /* 0x0000550000057ab9 */ /* 0x000fe20000000800 */
[----:B0-----:R-:W-:Y:S02]  /*ad30*/  IMAD.MOV R4, RZ, RZ, -R14 ;  /* 0x000000ffff047224 */ /* 0x001fe400078e0a0e */
[----:B------:R-:W0:Y:S01]  /*ad40*/  LDC R14, c[0x0][0x148] ;  /* 0x00005200ff0e7b82 */ /* 0x000e220000000800 */
[----:B------:R-:W-:Y:S02]  /*ad50*/  IMAD.IADD R3, R3, 0x1, R5 ;  /* 0x0000000103037824 */ /* 0x000fe400078e0205 */
[----:B-1----:R-:W-:Y:S01]  /*ad60*/  IMAD R11, R12, R4, R11 ;  /* 0x000000040c0b7224 */ /* 0x002fe200078e020b */
[----:B------:R-:W-:Y:S02]  /*ad70*/  I2FP.F32.U32 R4, R9 ;  /* 0x0000000900047245 */ /* 0x000fe40000201000 */
[----:B------:R-:W-:-:S02]  /*ad80*/  SHF.R.U64 R12, R2, UR4, R3 ;  /* 0x00000004020c7c19 */ /* 0x000fc40008001203 */
[----:B------:R-:W-:Y:S01]  /*ad90*/  SHF.R.U32.HI R3, RZ, UR4, R3 ;  /* 0x00000004ff037c19 */ /* 0x000fe20008011603 */
[----:B------:R-:W-:Y:S01]  /*ada0*/  FMUL R4, R4, UR5 ;  /* 0x0000000504047c20 */ /* 0x000fe20008400000 */
[----:B------:R-:W-:Y:S02]  /*adb0*/  ULDC UR4, c[0x0][0x608] ;  /* 0x0001820000047ab9 */ /* 0x000fe40000000800 */
[--C-:B------:R-:W-:Y:S01]  /*adc0*/  SHF.R.U64 R15, R12, UR4, R3.reuse ;  /* 0x000000040c0f7c19 */ /* 0x100fe20008001203 */
[----:B------:R1:W2:Y:S01]  /*add0*/  F2I.U32.TRUNC.NTZ R20, R4 ;  /* 0x0000000400147305 */ /* 0x0002a2000020f000 */
[----:B------:R-:W-:Y:S01]  /*ade0*/  SHF.R.U32.HI R2, RZ, UR4, R3 ;  /* 0x00000004ff027c19 */ /* 0x000fe20008011603 */
[----:B------:R-:W-:-:S03]  /*adf0*/  ULDC UR4, c[0x0][0x658] ;  /* 0x0001960000047ab9 */ /* 0x000fc60000000800 */
[--C-:B------:R-:W-:Y:S02]  /*ae00*/  SHF.R.U64 R13, R15, UR4, R2.reuse ;  /* 0x000000040f0d7c19 */ /* 0x100fe40008001202 */
[----:B------:R-:W-:-:S03]  /*ae10*/  SHF.R.U32.HI R19, RZ, UR4, R2 ;  /* 0x00000004ff137c19 */ /* 0x000fc60008011602 */
[----:B------:R-:W-:Y:S02]  /*ae20*/  IMAD.MOV.U32 R2, RZ, RZ, R13 ;  /* 0x000000ffff027224 */ /* 0x000fe400078e000d */
[----:B------:R-:W-:Y:S01]  /*ae30*/  IMAD.MOV.U32 R3, RZ, RZ, R19 ;  /* 0x000000ffff037224 */ /* 0x000fe200078e0013 */
[----:B-1----:R-:W-:Y:S06]  /*ae40*/  @!P1 BRA `(.L_x_302) ;  /* 0x0000000000289947 */ /* 0x002fec0003800000 */
        /* <DEDUP_REMOVED lines=10> */
.L_x_302:
[----:B------:R-:W1:Y:S01]  /*aef0*/  LDC R4, c[0x0][0x65c] ;  /* 0x00019700ff047b82 */ /* 0x000e620000000800 */
[----:B------:R-:W-:Y:S01]  /*af00*/  ULDC UR4, c[0x0][0x648] ;  /* 0x0001920000047ab9 */ /* 0x000fe20000000800 */
[----:B------:R-:W-:Y:S01]  /*af10*/  LOP3.LUT R15, R15, UR14, RZ, 0xc0, !PT ;  /* 0x0000000e0f0f7c12 */ /* 0x000fe2000f8ec0ff */
[----:B--2---:R-:W-:Y:S01]  /*af20*/  IMAD.MOV R20, RZ, RZ, -R20 ;  /* 0x000000ffff147224 */ /* 0x004fe200078e0a14 */
[----:B------:R-:W-:Y:S01]  /*af30*/  SHF.R.U64 R2, R2, UR4, R3 ;  /* 0x0000000402027c19 */ /* 0x000fe20008001203 */
[----:B------:R-:W-:Y:S01]  /*af40*/  ULDC UR4, c[0x0][0x638] ;  /* 0x00018e0000047ab9 */ /* 0x000fe20000000800 */
[----:B------:R-:W-:Y:S01]  /*af50*/  LOP3.LUT R12, R12, UR13, RZ, 0xc0, !PT ;  /* 0x0000000d0c0c7c12 */ /* 0x000fe2000f8ec0ff */
[----:B------:R-:W-:Y:S01]  /*af60*/  ULDC UR5, c[0x0][0x610] ;  /* 0x0001840000057ab9 */ /* 0x000fe20000000800 */
[----:B------:R-:W-:Y:S01]  /*af70*/  IMAD.MOV.U32 R3, RZ, RZ, 0x1 ;  /* 0x00000001ff037424 */ /* 0x000fe200078e00ff */
[----:B-1----:R-:W-:Y:S01]  /*af80*/  ISETP.NE.AND P1, PT, R4, 0x1, PT ;  /* 0x000000010400780c */ /* 0x002fe20003f25270 */
[----:B------:R-:W-:-:S02]  /*af90*/  IMAD.MOV R4, RZ, RZ, -R2 ;  /* 0x000000ffff047224 */ /* 0x000fc400078e0a02 */
[----:B------:R-:W-:Y:S02]  /*afa0*/  IMAD R2, R2, UR15, R15 ;  /* 0x0000000f02027c24 */ /* 0x000fe4000f8e020f */
[----:B------:R-:W-:Y:S01]  /*afb0*/  IMAD R13, R4, UR4, R13 ;  /* 0x00000004040d7c24 */ /* 0x000fe2000f8e020d */
[----:B------:R-:W-:-:S07]  /*afc0*/  ULDC UR4, c[0x0][0x600] ;  /* 0x0001800000047ab9 */ /* 0x000fce0000000800 */
[----:B0-----:R-:W-:-:S04]  /*afd0*/  @P1 IMAD R11, R14, R20, R9 ;  /* 0x000000140e0b1224 */ /* 0x001fc800078e0209 */
[----:B------:R-:W-:Y:S02]  /*afe0*/  IMAD R11, R2, UR5, R11 ;  /* 0x00000005020b7c24 */ /* 0x000fe4000f8e020b */
[----:B------:R-:W-:-:S05]  /*aff0*/  IMAD R2, R13, UR4, R12 ;  /* 0x000000040d027c24 */ /* 0x000fca000f8e020c */
[----:B------:R-:W-:Y:S02]  /*b000*/  SEL R22, R2, R11, !P1 ;  /* 0x0000000b02167207 */ /* 0x000fe40004800000 */
[----:B------:R-:W-:Y:S01]  /*b010*/  SEL R19, R11, R2, !P1 ;  /* 0x000000020b137207 */ /* 0x000fe20004800000 */
[----:B------:R-:W-:-:S07]  /*b020*/  IMAD.MOV.U32 R2, RZ, RZ, R10 ;  /* 0x000000ffff027224 */ /* 0x000fce00078e000a */
.L_x_300:
[----:B------:R-:W-:Y:S05]  /*b030*/  BSYNC B1 ;  /* 0x0000000000017941 */ /* 0x000fea0003800000 */
.L_x_299:
[----:B------:R-:W-:-:S13]  /*b040*/  LOP3.LUT P1, RZ, R3, 0xff, RZ, 0xc0, !PT ;  /* 0x000000ff03ff7812 */ /* 0x000fda000782c0ff */
[----:B------:R-:W-:Y:S05]  /*b050*/  @P1 BRA `(.L_x_303) ;  /* 0xfffffff400301947 */ /* 0x000fea000383ffff */
[----:B------:R-:W-:Y:S05]  /*b060*/  BSYNC B0 ;  /* 0x0000000000007941 */ /* 0x000fea0003800000 */
.L_x_291:
[----:B------:R-:W-:-:S03]  /*b070*/  UMOV UR4, 0xffffffff ;  /* 0xffffffff00047882 */ /* 0x000fc60000000000 */
[----:B------:R-:W-:Y:S05]  /*b080*/  BRA.DIV UR4, `(.L_x_304) ;  /* 0x0000000604647947 */ /* 0x000fea000b800000 */
[----:B------:R-:W-:-:S13]  /*b090*/  ELECT P6, URZ, PT ;  /* 0x00000000003f782f */ /* 0x000fda00038c0000 */
.L_x_321:
[----:B------:R-:W-:Y:S04]  /*b0a0*/  BSSY B0, `(.L_x_305) ;  /* 0x0000034000007945 */ /* 0x000fe80003800000 */
[----:B------:R-:W-:Y:S05]  /*b0b0*/  @!P6 BRA `(.L_x_306) ;  /* 0x0000000000c8e947 */ /* 0x000fea0003800000 */
[----:B------:R-:W-:-:S04]  /*b0c0*/  LOP3.LUT R16, R16, 0x2, RZ, 0xfc, !PT ;  /* 0x0000000210107812 */ /* 0x000fc800078efcff */
[----:B------:R-:W-:-:S13]  /*b0d0*/  ISETP.NE.AND P0, PT, R16, 0x3, PT ;  /* 0x000000031000780c */ /* 0x000fda0003f05270 */
[----:B------:R-:W-:Y:S05]  /*b0e0*/  @!P0 BRA `(.L_x_307) ;  /* 0x0000000000048947 */ /* 0x000fea0003800000 */
[----:B------:R-:W-:Y:S01]  /*b0f0*/  BPT.TRAP 0x1 ;  /* 0x000000040000795c */ /* 0x000fe20000300000 */
.L_x_307:
[----:B------:R-:W0:Y:S01]  /*b100*/  S2R R3, SR_CgaCtaId ;  /* 0x0000000000037919 */ /* 0x000e220000008800 */
[----:B------:R-:W-:Y:S02]  /*b110*/  MOV R2, 0x400 ;  /* 0x0000040000027802 */ /* 0x000fe40000000f00 */
[----:B------:R-:W-:Y:S02]  /*b120*/  SHF.L.U32 R4, R0, 0x1f, RZ ;  /* 0x0000001f00047819 */ /* 0x000fe400000006ff */
[----:B0-----:R-:W-:-:S05]  /*b130*/  LEA R2, R3, R2, 0x18 ;  /* 0x0000000203027211 */ /* 0x001fca00078ec0ff */
[----:B------:R-:W-:-:S04]  /*b140*/  VIADD R2, R2, 0x28 ;  /* 0x0000002802027836 */ /* 0x000fc80000000000 */
[C---:B------:R-:W-:Y:S02]  /*b150*/  IMAD R9, R7.reuse, 0x8, R2 ;  /* 0x0000000807097824 */ /* 0x040fe400078e0202 */
[----:B------:R-:W-:Y:S02]  /*b160*/  VIADD R7, R7, 0x1 ;  /* 0x0000000107077836 */ /* 0x000fe40000000000 */
[----:B------:R-:W0:Y:S03]  /*b170*/  SYNCS.PHASECHK.TRANS64.TRYWAIT P0, [R9+URZ], R4 ;  /* 0x00000004090075a7 */ /* 0x000e26000800017f */
[----:B------:R-:W-:-:S04]  /*b180*/  ISETP.NE.AND P1, PT, R7, 0x5, PT ;  /* 0x000000050700780c */ /* 0x000fc80003f25270 */
[----:B------:R-:W-:Y:S02]  /*b190*/  SEL R3, RZ, 0x1, P1 ;  /* 0x00000001ff037807 */ /* 0x000fe40000800000 */
[----:B------:R-:W-:Y:S02]  /*b1a0*/  SEL R7, R7, RZ, P1 ;  /* 0x000000ff07077207 */ /* 0x000fe40000800000 */
[----:B------:R-:W-:-:S03]  /*b1b0*/  LOP3.LUT R6, R0, R3, RZ, 0x3c, !PT ;  /* 0x0000000300067212 */ /* 0x000fc600078e3cff */
[----:B------:R-:W-:Y:S01]  /*b1c0*/  IMAD R8, R7, 0x8, R2 ;  /* 0x0000000807087824 */ /* 0x000fe200078e0202 */
[----:B------:R-:W-:Y:S01]  /*b1d0*/  SHF.L.U32 R5, R6, 0x1f, RZ ;  /* 0x0000001f06057819 */ /* 0x000fe200000006ff */
[----:B0-----:R-:W-:Y:S06]  /*b1e0*/  @!P0 BRA `(.L_x_308) ;  /* 0x00000004002c8947 */ /* 0x001fec0003800000 */
.L_x_322:
[----:B------:R-:W1:Y:S01]  /*b1f0*/  SYNCS.PHASECHK.TRANS64.TRYWAIT P0, [R8+URZ], R5 ;  /* 0x00000005080075a7 */ /* 0x000e62000800017f */
[----:B------:R-:W-:-:S05]  /*b200*/  VIADD R0, R7, 0x1 ;  /* 0x0000000107007836 */ /* 0x000fca0000000000 */
[----:B------:R-:W-:-:S04]  /*b210*/  ISETP.NE.AND P1, PT, R0, 0x5, PT ;  /* 0x000000050000780c */ /* 0x000fc80003f25270 */
[----:B------:R-:W-:Y:S02]  /*b220*/  SEL R3, RZ, 0x1, P1 ;  /* 0x00000001ff037807 */ /* 0x000fe40000800000 */
[----:B------:R-:W-:Y:S02]  /*b230*/  SEL R7, R0, RZ, P1 ;  /* 0x000000ff00077207 */ /* 0x000fe40000800000 */
[----:B------:R-:W-:-:S03]  /*b240*/  LOP3.LUT R6, R6, R3, RZ, 0x3c, !PT ;  /* 0x0000000306067212 */ /* 0x000fc600078e3cff */
[----:B0-----:R-:W-:Y:S01]  /*b250*/  IMAD R9, R7, 0x8, R2 ;  /* 0x0000000807097824 */ /* 0x001fe200078e0202 */
[----:B------:R-:W-:Y:S01]  /*b260*/  SHF.L.U32 R4, R6, 0x1f, RZ ;  /* 0x0000001f06047819 */ /* 0x000fe200000006ff */
[----:B-1----:R-:W-:Y:S06]  /*b270*/  @!P0 BRA `(.L_x_309) ;  /* 0x00000004001c8947 */ /* 0x002fec0003800000 */
.L_x_323:
[----:B------:R-:W1:Y:S01]  /*b280*/  SYNCS.PHASECHK.TRANS64.TRYWAIT P0, [R9+URZ], R4 ;  /* 0x00000004090075a7 */ /* 0x000e62000800017f */
[----:B------:R-:W-:-:S05]  /*b290*/  VIADD R0, R7, 0x1 ;  /* 0x0000000107007836 */ /* 0x000fca0000000000 */
[----:B------:R-:W-:-:S04]  /*b2a0*/  ISETP.NE.AND P1, PT, R0, 0x5, PT ;  /* 0x000000050000780c */ /* 0x000fc80003f25270 */
[----:B------:R-:W-:Y:S02]  /*b2b0*/  SEL R3, RZ, 0x1, P1 ;  /* 0x00000001ff037807 */ /* 0x000fe40000800000 */
[----:B------:R-:W-:Y:S02]  /*b2c0*/  SEL R7, R0, RZ, P1 ;  /* 0x000000ff00077207 */ /* 0x000fe40000800000 */
[----:B------:R-:W-:-:S03]  /*b2d0*/  LOP3.LUT R11, R6, R3, RZ, 0x3c, !PT ;  /* 0x00000003060b7212 */ /* 0x000fc600078e3cff */
[----:B------:R-:W-:Y:S01]  /*b2e0*/  IMAD R6, R7, 0x8, R2 ;  /* 0x0000000807067824 */ /* 0x000fe200078e0202 */
[----:B0-----:R-:W-:Y:S01]  /*b2f0*/  SHF.L.U32 R5, R11, 0x1f, RZ ;  /* 0x0000001f0b057819 */ /* 0x001fe200000006ff */
[----:B-1----:R-:W-:Y:S06]  /*b300*/  @!P0 BRA `(.L_x_310) ;  /* 0x00000004000c8947 */ /* 0x002fec0003800000 */
.L_x_324:
[----:B------:R-:W1:Y:S01]  /*b310*/  SYNCS.PHASECHK.TRANS64.TRYWAIT P0, [R6+URZ], R5 ;  /* 0x00000005060075a7 */ /* 0x000e62000800017f */
[----:B------:R-:W-:-:S05]  /*b320*/  VIADD R0, R7, 0x1 ;  /* 0x0000000107007836 */ /* 0x000fca0000000000 */
[----:B------:R-:W-:-:S04]  /*b330*/  ISETP.NE.AND P1, PT, R0, 0x5, PT ;  /* 0x000000050000780c */ /* 0x000fc80003f25270 */
[----:B0-----:R-:W-:Y:S02]  /*b340*/  SEL R4, RZ, 0x1, P1 ;  /* 0x00000001ff047807 */ /* 0x001fe40000800000 */
[----:B------:R-:W-:Y:S02]  /*b350*/  SEL R3, R0, RZ, P1 ;  /* 0x000000ff00037207 */ /* 0x000fe40000800000 */
[----:B------:R-:W-:Y:S01]  /*b360*/  LOP3.LUT R0, R11, R4, RZ, 0x3c, !PT ;  /* 0x000000040b007212 */ /* 0x000fe200078e3cff */
[----:B-1----:R-:W-:Y:S06]  /*b370*/  @!P0 BRA `(.L_x_311) ;  /* 0x0000000400048947 */ /* 0x002fec0003800000 */
.L_x_325:
[----:B------:R-:W-:Y:S01]  /*b380*/  IMAD R3, R3, 0x8, R2 ;  /* 0x0000000803037824 */ /* 0x000fe200078e0202 */
[----:B------:R-:W-:-:S07]  /*b390*/  SHF.L.U32 R0, R0, 0x1f, RZ ;  /* 0x0000001f00007819 */ /* 0x000fce00000006ff */
.L_x_312:
[----:B-1----:R1:W2:Y:S02]  /*b3a0*/  SYNCS.PHASECHK.TRANS64.TRYWAIT P0, [R3+URZ], R0 ;  /* 0x00000000030075a7 */ /* 0x0022a4000800017f */
[----:B--2---:R-:W-:Y:S05]  /*b3b0*/  @!P0 NANOSLEEP.SYNCS 0x989680 ;  /* 0x009896800000895d */ /* 0x004fea0003900000 */
[----:B------:R-:W2:Y:S02]  /*b3c0*/  @!P0 SYNCS.PHASECHK.TRANS64 P0, [R3+URZ], R0 ;  /* 0x00000000030085a7 */ /* 0x000ea4000800007f */
[----:B--2---:R-:W-:Y:S05]  /*b3d0*/  @!P0 BRA `(.L_x_312) ;  /* 0xfffffffc00f08947 */ /* 0x004fea000383ffff */
.L_x_306:
[----:B------:R-:W-:Y:S05]  /*b3e0*/  BSYNC B0 ;  /* 0x0000000000007941 */ /* 0x000fea0003800000 */
.L_x_305:
[----:B------:R-:W-:Y:S05]  /*b3f0*/  EXIT ;  /* 0x000000000000794d */ /* 0x000fea0003800000 */
.L_x_15:
[----:B-1----:R1:W2:Y:S02]  /*b400*/  SYNCS.PHASECHK.TRANS64.TRYWAIT P0, [R159+URZ], R0 ;  /* 0x000000009f0075a7 */ /* 0x0022a4000800017f */
[----:B--2---:R-:W-:Y:S05]  /*b410*/  @!P0 NANOSLEEP.SYNCS 0x989680 ;  /* 0x009896800000895d */ /* 0x004fea0003900000 */
[----:B------:R-:W2:Y:S02]  /*b420*/  @!P0 SYNCS.PHASECHK.TRANS64 P0, [R159+URZ], R0 ;  /* 0x000000009f0085a7 */ /* 0x000ea4000800007f */
[----:B--2---:R-:W-:Y:S05]  /*b430*/  @!P0 BRA `(.L_x_15) ;  /* 0xfffffffc00f08947 */ /* 0x004fea000383ffff */
[----:B------:R-:W-:Y:S05]  /*b440*/  BRA `(.L_x_313) ;  /* 0xffffff6000147947 */ /* 0x000fea000383ffff */
.L_x_20:
[----:B--2---:R2:W3:Y:S02]  /*b450*/  SYNCS.PHASECHK.TRANS64.TRYWAIT P1, [R3+URZ], R0 ;  /* 0x00000000030075a7 */ /* 0x0044e4000802017f */
[----:B---3--:R-:W-:Y:S05]  /*b460*/  @!P1 NANOSLEEP.SYNCS 0x989680 ;  /* 0x009896800000995d */ /* 0x008fea0003900000 */
[----:B------:R-:W3:Y:S02]  /*b470*/  @!P1 SYNCS.PHASECHK.TRANS64 P1, [R3+URZ], R0 ;  /* 0x00000000030095a7 */ /* 0x000ee4000802007f */
[----:B---3--:R-:W-:Y:S05]  /*b480*/  @!P1 BRA `(.L_x_20) ;  /* 0xfffffffc00f09947 */ /* 0x008fea000383ffff */
[----:B------:R-:W-:Y:S05]  /*b490*/  BRA `(.L_x_19) ;  /* 0xffffff6000807947 */ /* 0x000fea000383ffff */
.L_x_25:
[----:B--2---:R-:W-:-:S04]  /*b4a0*/  IMAD.U32 R4, RZ, RZ, UR4 ;  /* 0x00000004ff047e24 */ /* 0x004fc8000f8e00ff */
[----:B------:R2:W3:Y:S03]  /*b4b0*/  SYNCS.PHASECHK.TRANS64.TRYWAIT P1, [R4+URZ], R3 ;  /* 0x00000003040075a7 */ /* 0x0004e6000802017f */
[----:B---3--:R-:W-:Y:S05]  /*b4c0*/  @!P1 NANOSLEEP.SYNCS 0x989680 ;  /* 0x009896800000995d */ /* 0x008fea0003900000 */
[----:B------:R-:W3:Y:S02]  /*b4d0*/  @!P1 SYNCS.PHASECHK.TRANS64 P1, [R4+URZ], R3 ;  /* 0x00000003040095a7 */ /* 0x000ee4000802007f */
[----:B---3--:R-:W-:Y:S05]  /*b4e0*/  @!P1 BRA `(.L_x_25) ;  /* 0xfffffffc00ec9947 */ /* 0x008fea000383ffff */
[----:B------:R-:W-:Y:S05]  /*b4f0*/  BRA `(.L_x_24) ;  /* 0xffffff6400587947 */ /* 0x000fea000383ffff */
.L_x_31:
[----:B-1----:R1:W2:Y:S02]  /*b500*/  SYNCS.PHASECHK.TRANS64.TRYWAIT P0, [R159+URZ+0x10], R0 ;  /* 0x000010009f0075a7 */ /* 0x0022a4000800017f */
[----:B--2---:R-:W-:Y:S05]  /*b510*/  @!P0 NANOSLEEP.SYNCS 0x989680 ;  /* 0x009896800000895d */ /* 0x004fea0003900000 */
[----:B------:R-:W2:Y:S02]  /*b520*/  @!P0 SYNCS.PHASECHK.TRANS64 P0, [R159+URZ+0x10], R0 ;  /* 0x000010009f0085a7 */ /* 0x000ea4000800007f */
[----:B--2---:R-:W-:Y:S05]  /*b530*/  @!P0 BRA `(.L_x_31) ;  /* 0xfffffffc00f08947 */ /* 0x004fea000383ffff */
[----:B------:R-:W-:Y:S05]  /*b540*/  BRA `(.L_x_314) ;  /* 0xffffff68009c7947 */ /* 0x000fea000383ffff */
.L_x_292:
[----:B------:R-:W-:Y:S01]  /*b550*/  BSSY B1, `(.L_x_315) ;  /* 0x0000006000017945 */ /* 0x000fe20003800000 */
[----:B------:R-:W-:-:S07]  /*b560*/  IMAD.MOV.U32 R15, RZ, RZ, -0x1 ;  /* 0xffffffffff0f7424 */ /* 0x000fce00078e00ff */
[----:B-----5:R-:W-:Y:S05]  /*b570*/  WARPSYNC.COLLECTIVE R15, `(.L_x_316) ;  /* 0x000000000f0c7348 */ /* 0x020fea0003c00000 */
[----:B------:R-:W-:Y:S02]  /*b580*/  ELECT P6, UR62, PT ;  /* 0x00000000003e782f */ /* 0x000fe400038c0000 */
[----:B------:R-:W-:Y:S01]  /*b590*/  MOV R14, UR62 ;  /* 0x0000003e000e7c02 */ /* 0x000fe20008000f00 */
[----:B-----5:R-:W-:Y:S10]  /*b5a0*/  ENDCOLLECTIVE ;  /* 0x000000000000791b */ /* 0x020ff40003800000 */
.L_x_316:
[----:B------:R-:W-:Y:S05]  /*b5b0*/  BSYNC B1 ;  /* 0x0000000000017941 */ /* 0x000fea0003800000 */
.L_x_315:
[----:B------:R-:W-:Y:S05]  /*b5c0*/  BRA `(.L_x_317) ;  /* 0xffffffec00e07947 */ /* 0x000fea000383ffff */
.L_x_295:
[----:B0-----:R0:W1:Y:S02]  /*b5d0*/  SYNCS.PHASECHK.TRANS64.TRYWAIT P1, [R10+URZ+0x28], R5 ;  /* 0x000028050a0075a7 */ /* 0x001064000802017f */
[----:B-1----:R-:W-:Y:S05]  /*b5e0*/  @!P1 NANOSLEEP.SYNCS 0x989680 ;  /* 0x009896800000995d */ /* 0x002fea0003900000 */
[----:B------:R-:W1:Y:S02]  /*b5f0*/  @!P1 SYNCS.PHASECHK.TRANS64 P1, [R10+URZ+0x28], R5 ;  /* 0x000028050a0095a7 */ /* 0x000e64000802007f */
[----:B-1----:R-:W-:Y:S05]  /*b600*/  @!P1 BRA `(.L_x_295) ;  /* 0xfffffffc00f09947 */ /* 0x002fea000383ffff */
[----:B------:R-:W-:Y:S05]  /*b610*/  BRA `(.L_x_318) ;  /* 0xfffffff000147947 */ /* 0x000fea000383ffff */
.L_x_304:
[----:B------:R-:W-:Y:S01]  /*b620*/  BSSY B0, `(.L_x_319) ;  /* 0x0000006000007945 */ /* 0x000fe20003800000 */
[----:B------:R-:W-:-:S07]  /*b630*/  IMAD.MOV.U32 R15, RZ, RZ, -0x1 ;  /* 0xffffffffff0f7424 */ /* 0x000fce00078e00ff */
[----:B-----5:R-:W-:Y:S05]  /*b640*/  WARPSYNC.COLLECTIVE R15, `(.L_x_320) ;  /* 0x000000000f0c7348 */ /* 0x020fea0003c00000 */
[----:B------:R-:W-:Y:S02]  /*b650*/  ELECT P6, UR62, PT ;  /* 0x00000000003e782f */ /* 0x000fe400038c0000 */
[----:B------:R-:W-:Y:S01]  /*b660*/  MOV R14, UR62 ;  /* 0x0000003e000e7c02 */ /* 0x000fe20008000f00 */
[----:B-----5:R-:W-:Y:S10]  /*b670*/  ENDCOLLECTIVE ;  /* 0x000000000000791b */ /* 0x020ff40003800000 */
.L_x_320:
[----:B------:R-:W-:Y:S05]  /*b680*/  BSYNC B0 ;  /* 0x0000000000007941 */ /* 0x000fea0003800000 */
.L_x_319:
[----:B------:R-:W-:Y:S05]  /*b690*/  BRA `(.L_x_321) ;  /* 0xfffffff800807947 */ /* 0x000fea000383ffff */
.L_x_308:
[----:B0-----:R0:W1:Y:S02]  /*b6a0*/  SYNCS.PHASECHK.TRANS64.TRYWAIT P0, [R9+URZ], R4 ;  /* 0x00000004090075a7 */ /* 0x001064000800017f */
[----:B-1----:R-:W-:Y:S05]  /*b6b0*/  @!P0 NANOSLEEP.SYNCS 0x989680 ;  /* 0x009896800000895d */ /* 0x002fea0003900000 */
[----:B------:R-:W1:Y:S02]  /*b6c0*/  @!P0 SYNCS.PHASECHK.TRANS64 P0, [R9+URZ], R4 ;  /* 0x00000004090085a7 */ /* 0x000e64000800007f */
[----:B-1----:R-:W-:Y:S05]  /*b6d0*/  @!P0 BRA `(.L_x_308) ;  /* 0xfffffffc00f08947 */ /* 0x002fea000383ffff */
[----:B------:R-:W-:Y:S05]  /*b6e0*/  BRA `(.L_x_322) ;  /* 0xfffffff800c07947 */ /* 0x000fea000383ffff */
.L_x_309:
[----:B0-----:R0:W1:Y:S02]  /*b6f0*/  SYNCS.PHASECHK.TRANS64.TRYWAIT P0, [R8+URZ], R5 ;  /* 0x00000005080075a7 */ /* 0x001064000800017f */
[----:B-1----:R-:W-:Y:S05]  /*b700*/  @!P0 NANOSLEEP.SYNCS 0x989680 ;  /* 0x009896800000895d */ /* 0x002fea0003900000 */
[----:B------:R-:W1:Y:S02]  /*b710*/  @!P0 SYNCS.PHASECHK.TRANS64 P0, [R8+URZ], R5 ;  /* 0x00000005080085a7 */ /* 0x000e64000800007f */
[----:B-1----:R-:W-:Y:S05]  /*b720*/  @!P0 BRA `(.L_x_309) ;  /* 0xfffffffc00f08947 */ /* 0x002fea000383ffff */
[----:B------:R-:W-:Y:S05]  /*b730*/  BRA `(.L_x_323) ;  /* 0xfffffff800d07947 */ /* 0x000fea000383ffff */
.L_x_310:
[----:B0-----:R0:W1:Y:S02]  /*b740*/  SYNCS.PHASECHK.TRANS64.TRYWAIT P0, [R9+URZ], R4 ;  /* 0x00000004090075a7 */ /* 0x001064000800017f */
[----:B-1----:R-:W-:Y:S05]  /*b750*/  @!P0 NANOSLEEP.SYNCS 0x989680 ;  /* 0x009896800000895d */ /* 0x002fea0003900000 */
[----:B------:R-:W1:Y:S02]  /*b760*/  @!P0 SYNCS.PHASECHK.TRANS64 P0, [R9+URZ], R4 ;  /* 0x00000004090085a7 */ /* 0x000e64000800007f */
[----:B-1----:R-:W-:Y:S05]  /*b770*/  @!P0 BRA `(.L_x_310) ;  /* 0xfffffffc00f08947 */ /* 0x002fea000383ffff */
[----:B------:R-:W-:Y:S05]  /*b780*/  BRA `(.L_x_324) ;  /* 0xfffffff800e07947 */ /* 0x000fea000383ffff */
.L_x_311:
[----:B0-----:R0:W1:Y:S02]  /*b790*/  SYNCS.PHASECHK.TRANS64.TRYWAIT P0, [R6+URZ], R5 ;  /* 0x00000005060075a7 */ /* 0x001064000800017f */
[----:B-1----:R-:W-:Y:S05]  /*b7a0*/  @!P0 NANOSLEEP.SYNCS 0x989680 ;  /* 0x009896800000895d */ /* 0x002fea0003900000 */
[----:B------:R-:W1:Y:S02]  /*b7b0*/  @!P0 SYNCS.PHASECHK.TRANS64 P0, [R6+URZ], R5 ;  /* 0x00000005060085a7 */ /* 0x000e64000800007f */
[----:B-1----:R-:W-:Y:S05]  /*b7c0*/  @!P0 BRA `(.L_x_311) ;  /* 0xfffffffc00f08947 */ /* 0x002fea000383ffff */
[----:B------:R-:W-:Y:S05]  /*b7d0*/  BRA `(.L_x_325) ;  /* 0xfffffff800e87947 */ /* 0x000fea000383ffff */
.L_x_326:
[----:B------:R-:W-:-:S00]  /*b7e0*/  BRA `(.L_x_326) ;  /* 0xfffffffc00fc7947 */ /* 0x000fc0000383ffff */
[----:B------:R-:W-:-:S00]  /*b7f0*/  NOP ;  /* 0x0000000000007918 */ /* 0x000fc00000000000 */
        /* <DEDUP_REMOVED lines=8> */
.L_x_327:


//--------------------- .nv.global.init           --------------------------
	.section	.nv.global.init,"aw",@progbits
.nv.global.init:
	.type		$str$22,@object
	.size		$str$22,($str$23 - $str$22)
$str$22:
        /*0000*/ 	.byte	0x6b, 0x5f, 0x74, 0x69, 0x6c, 0x65, 0x5f, 0x63, 0x6f, 0x75, 0x6e, 0x74, 0x20, 0x3e, 0x3d, 0x20
        /*0010*/ 	.byte	0x31, 0x00
	.type		$str$23,@object
	.size		$str$23,(__unnamed_1 - $str$23)
$str$23:
        /*0012*/ 	.byte	0x2f, 0x74, 0x6d, 0x70, 0x2f, 0x63, 0x75, 0x74, 0x6c, 0x61, 0x73, 0x73, 0x5f, 0x73, 0x77, 0x65
        /*0022*/ 	.byte	0x65, 0x70, 0x5f, 0x73, 0x72, 0x63, 0x2f, 0x69, 0x6e, 0x63, 0x6c, 0x75, 0x64, 0x65, 0x2f, 0x63
        /*0032*/ 	.byte	0x75, 0x74, 0x6c, 0x61, 0x73, 0x73, 0x2f, 0x67, 0x65, 0x6d, 0x6d, 0x2f, 0x63, 0x6f, 0x6c, 0x6c
        /*0042*/ 	.byte	0x65, 0x63, 0x74, 0x69, 0x76, 0x65, 0x2f, 0x73, 0x6d, 0x39, 0x30, 0x5f, 0x6d, 0x6d, 0x61, 0x5f
        /*0052*/ 	.byte	0x74, 0x6d, 0x61, 0x5f, 0x67, 0x6d, 0x6d, 0x61, 0x5f, 0x73, 0x73, 0x5f, 0x77, 0x61, 0x72, 0x70
        /*0062*/ 	.byte	0x73, 0x70, 0x65, 0x63, 0x69, 0x61, 0x6c, 0x69, 0x7a, 0x65, 0x64, 0x2e, 0x68, 0x70, 0x70, 0x00
	.type		__unnamed_1,@object
	.size		__unnamed_1,(.L_0 - __unnamed_1)
__unnamed_1:
        /*0072*/ 	.byte	0x76, 0x6f, 0x69, 0x64, 0x20, 0x63, 0x75, 0x74, 0x6c, 0x61, 0x73, 0x73, 0x3a, 0x3a, 0x67, 0x65
        /* <DEDUP_REMOVED lines=179> */
        /*0bb2*/ 	.byte	0x64, 0x65, 0x6e, 0x74, 0x69, 0x74, 0x79, 0x5d, 0x00
.L_0:


//--------------------- .nv.shared._ZN7cutlass13device_kernelINS_4gemm6kernel13GemmUniversalIN4cute5tupleIJiiiiEEENS1_10collective13CollectiveMmaINS1_34MainloopSm90TmaGmmaWarpSpecializedILi5ENS5_IJNS4_1CILi1EEESB_SB_EEENS1_32KernelTmaWarpSpecializedPingpongEEENS5_IJNSA_ILi64EEENSA_ILi256EEESF_EEENS_6half_tENS5_IJSB_llEEESI_NS5_IJlSB_lEEENS4_8TiledMMAINS4_8MMA_AtomIJNS4_4SM904GMMA26MMA_64x256x16_F32F16F16_SSILNSO_5MajorE1ELSQ_0ELNSO_7ScaleInE1ELSR_1EEEEEENS4_6LayoutISC_NS5_IJNSA_ILi0EEESV_SV_EEEEENS5_IJNS4_10UnderscoreESY_SY_EEEEENS4_13SM90_TMA_LOADENS4_14ComposedLayoutINS4_7SwizzleILi3ELi4ELi3EEENS4_18smem_ptr_flag_bitsILi16EEENSU_INS5_IJSF_NSA_ILi8EEEEEENS5_IJSB_SF_EEEEEEEvNS4_8identityES11_NS12_IS14_S16_NSU_INS5_IJS17_SF_EEENS5_IJSF_SB_EEEEEEEvS1C_EENS_8epilogue10collective6detail29Sm90TmaWarpSpecializedAdapterINS1J_15DefaultEpilogueISI_SK_SK_NS1I_6thread17LinearCombinationISI_Li1EffLNS1N_9ScaleType4KindE0ELNS_15FloatRoundStyleE2ESI_EENS1_15EpilogueDefaultEEEEEvvEEEEvNT_6ParamsE --------------------------
	.section	.nv.shared._ZN7cutlass13device_kernelINS_4gemm6kernel13GemmUniversalIN4cute5tupleIJiiiiEEENS1_10collective13CollectiveMmaINS1_34MainloopSm90TmaGmmaWarpSpecializedILi5ENS5_IJNS4_1CILi1EEESB_SB_EEENS1_32KernelTmaWarpSpecializedPingpongEEENS5_IJNSA_ILi64EEENSA_ILi256EEESF_EEENS_6half_tENS5_IJSB_llEEESI_NS5_IJlSB_lEEENS4_8TiledMMAINS4_8MMA_AtomIJNS4_4SM904GMMA26MMA_64x256x16_F32F16F16_SSILNSO_5MajorE1ELSQ_0ELNSO_7ScaleInE1ELSR_1EEEEEENS4_6LayoutISC_NS5_IJNSA_ILi0EEESV_SV_EEEEENS5_IJNS4_10UnderscoreESY_SY_EEEEENS4_13SM90_TMA_LOADENS4_14ComposedLayoutINS4_7SwizzleILi3ELi4ELi3EEENS4_18smem_ptr_flag_bitsILi16EEENSU_INS5_IJSF_NSA_ILi8EEEEEENS5_IJSB_SF_EEEEEEEvNS4_8identityES11_NS12_IS14_S16_NSU_INS5_IJS17_SF_EEENS5_IJSF_SB_EEEEEEEvS1C_EENS_8epilogue10collective6detail29Sm90TmaWarpSpecializedAdapterINS1J_15DefaultEpilogueISI_SK_SK_NS1I_6thread17LinearCombinationISI_Li1EffLNS1N_9ScaleType4KindE0ELNS_15FloatRoundStyleE2ESI_EENS1_15EpilogueDefaultEEEEEvvEEEEvNT_6ParamsE,"aw",@nobits
	.sectionflags	@""
	.align	16
	.zero		1024


//--------------------- .nv.shared.reserved.0     --------------------------
	.section	.nv.shared.reserved.0,"aw",@nobits
	.weak		__nv_reservedSMEM_offset_0_alias
	.size		__nv_reservedSMEM_offset_0_alias, 0, 0
	.other		__nv_reservedSMEM_offset_0_alias,@"STO_CUDA_RESERVED_SHARED STV_DEFAULT"
__nv_reservedSMEM_offset_0_alias:
	.zero		0


//--------------------- .nv.global                --------------------------
	.section	.nv.global,"aw",@nobits
.nv.global:
	.type		_ZN39_INTERNAL_1435a98c_4_k_cu_ac4eb87c_29774cute1_E,@object
	.size		_ZN39_INTERNAL_1435a98c_4_k_cu_ac4eb87c_29774cute1_E,(_ZN39_INTERNAL_1435a98c_4_k_cu_ac4eb87c_29774cuda3std3__45__cpo6cbeginE - _ZN39_INTERNAL_1435a98c_4_k_cu_ac4eb87c_29774cute1_E)
_ZN39_INTERNAL_1435a98c_4_k_cu_ac4eb87c_29774cute1_E:
	.zero		1
	.type		_ZN39_INTERNAL_1435a98c_4_k_cu_ac4eb87c_29774cuda3std3__45__cpo6cbeginE,@object
	.size		_ZN39_INTERNAL_1435a98c_4_k_cu_ac4eb87c_29774cuda3std3__45__cpo6cbeginE,(_ZN39_INTERNAL_1435a98c_4_k_cu_ac4eb87c_29774cuda3std3__48in_placeE - _ZN39_INTERNAL_1435a98c_4_k_cu_ac4eb87c_29774cuda3std3__45__cpo6cbeginE)
_ZN39_INTERNAL_1435a98c_4_k_cu_ac4eb87c_29774cuda3std3__45__cpo6cbeginE:
	.zero		1
	.type		_ZN39_INTERNAL_1435a98c_4_k_cu_ac4eb87c_29774cuda3std3__48in_placeE,@object
	.size		_ZN39_INTERNAL_1435a98c_4_k_cu_ac4eb87c_29774cuda3std3__48in_placeE,(_ZN39_INTERNAL_1435a98c_4_k_cu_ac4eb87c_29774cuda3std6ranges3__45__cpo9iter_moveE - _ZN39_INTERNAL_1435a98c_4_k_cu_ac4eb87c_29774cuda3std3__48in_placeE)
_ZN39_INTERNAL_1435a98c_4_k_cu_ac4eb87c_29774cuda3std3__48in_placeE:
	.zero		1
	.type		_ZN39_INTERNAL_1435a98c_4_k_cu_ac4eb87c_29774cuda3std6ranges3__45__cpo9iter_moveE,@object
	.size		_ZN39_INTERNAL_1435a98c_4_k_cu_ac4eb87c_29774cuda3std6ranges3__45__cpo9iter_moveE,(_ZN39_INTERNAL_1435a98c_4_k_cu_ac4eb87c_29774cuda3std3__45__cpo5beginE - _ZN39_INTERNAL_1435a98c_4_k_cu_ac4eb87c_29774cuda3std6ranges3__45__cpo9iter_moveE)
_ZN39_INTERNAL_1435a98c_4_k_cu_ac4eb87c_29774cuda3std6ranges3__45__cpo9iter_moveE:
	.zero		1
	.type		_ZN39_INTERNAL_1435a98c_4_k_cu_ac4eb87c_29774cuda3std3__45__cpo5beginE,@object
	.size		_ZN39_INTERNAL_1435a98c_4_k_cu_ac4eb87c_29774cuda3std3__45__cpo5beginE,(_ZN39_INTERNAL_1435a98c_4_k_cu_ac4eb87c_29774cuda3std3__441_GLOBAL__N__1435a98c_4_k_cu_ac4eb87c_29776ignoreE - _ZN39_INTERNAL_1435a98c_4_k_cu_ac4eb87c_29774cuda3std3__45__cpo5beginE)
_ZN39_INTERNAL_1435a98c_4_k_cu_ac4eb87c_29774cuda3std3__45__cpo5beginE:
	.zero		1
	.type		_ZN39_INTERNAL_1435a98c_4_k_cu_ac4eb87c_29774cuda3std3__441_GLOBAL__N__1435a98c_4_k_cu_ac4eb87c_29776ignoreE,@object
	.size		_ZN39_INTERNAL_1435a98c_4_k_cu_ac4eb87c_29774cuda3std3__441_GLOBAL__N__1435a98c_4_k_cu_ac4eb87c_29776ignoreE,(_ZN39_INTERNAL_1435a98c_4_k_cu_ac4eb87c_29774cute7productE - _ZN39_INTERNAL_1435a98c_4_k_cu_ac4eb87c_29774cuda3std3__441_GLOBAL__N__1435a98c_4_k_cu_ac4eb87c_29776ignoreE)
_ZN39_INTERNAL_1435a98c_4_k_cu_ac4eb87c_29774cuda3std3__441_GLOBAL__N__1435a98c_4_k_cu_ac4eb87c_29776ignoreE:
	.zero		1
	.type		_ZN39_INTERNAL_1435a98c_4_k_cu_ac4eb87c_29774cute7productE,@object
	.size		_ZN39_INTERNAL_1435a98c_4_k_cu_ac4eb87c_29774cute7productE,(_ZN39_INTERNAL_1435a98c_4_k_cu_ac4eb87c_29774cuda3std3__45__cpo3endE - _ZN39_INTERNAL_1435a98c_4_k_cu_ac4eb87c_29774cute7productE)
_ZN39_INTERNAL_1435a98c_4_k_cu_ac4eb87c_29774cute7productE:
	.zero		1
	.type		_ZN39_INTERNAL_1435a98c_4_k_cu_ac4eb87c_29774cuda3std3__45__cpo3endE,@object
	.size		_ZN39_INTERNAL_1435a98c_4_k_cu_ac4eb87c_29774cuda3std3__45__cpo3endE,(_ZN39_INTERNAL_1435a98c_4_k_cu_ac4eb87c_29774cuda3std3__419piecewise_constructE - _ZN39_INTERNAL_1435a98c_4_k_cu_ac4eb87c_29774cuda3std3__45__cpo3endE)
_ZN39_INTERNAL_1435a98c_4_k_cu_ac4eb87c_29774cuda3std3__45__cpo3endE:
	.zero		1
	.type		_ZN39_INTERNAL_1435a98c_4_k_cu_ac4eb87c_29774cuda3std3__419piecewise_constructE,@object
	.size		_ZN39_INTERNAL_1435a98c_4_k_cu_ac4eb87c_29774cuda3std3__419piecewise_constructE,(_ZN39_INTERNAL_1435a98c_4_k_cu_ac4eb87c_29774cuda3std3__45__cpo4cendE - _ZN39_INTERNAL_1435a98c_4_k_cu_ac4eb87c_29774cuda3std3__419piecewise_constructE)
_ZN39_INTERNAL_1435a98c_4_k_cu_ac4eb87c_29774cuda3std3__419piecewise_constructE:
	.zero		1
	.type		_ZN39_INTERNAL_1435a98c_4_k_cu_ac4eb87c_29774cuda3std3__45__cpo4cendE,@object
	.size		_ZN39_INTERNAL_1435a98c_4_k_cu_ac4eb87c_29774cuda3std3__45__cpo4cendE,(_ZN39_INTERNAL_1435a98c_4_k_cu_ac4eb87c_29774cuda3std6ranges3__45__cpo4swapE - _ZN39_INTERNAL_1435a98c_4_k_cu_ac4eb87c_29774cuda3std3__45__cpo4cendE)
_ZN39_INTERNAL_1435a98c_4_k_cu_ac4eb87c_29774cuda3std3__45__cpo4cendE:
	.zero		1
	.type		_ZN39_INTERNAL_1435a98c_4_k_cu_ac4eb87c_29774cuda3std6ranges3__45__cpo4swapE,@object
	.size		_ZN39_INTERNAL_1435a98c_4_k_cu_ac4eb87c_29774cuda3std6ranges3__45__cpo4swapE,(.L_8 - _ZN39_INTERNAL_1435a98c_4_k_cu_ac4eb87c_29774cuda3std6ranges3__45__cpo4swapE)
_ZN39_INTERNAL_1435a98c_4_k_cu_ac4eb87c_29774cuda3std6ranges3__45__cpo4swapE:
	.zero		1
.L_8:


//--------------------- .nv.constant0._ZN7cutlass13device_kernelINS_4gemm6kernel13GemmUniversalIN4cute5tupleIJiiiiEEENS1_10collective13CollectiveMmaINS1_34MainloopSm90TmaGmmaWarpSpecializedILi5ENS5_IJNS4_1CILi1EEESB_SB_EEENS1_32KernelTmaWarpSpecializedPingpongEEENS5_IJNSA_ILi64EEENSA_ILi256EEESF_EEENS_6half_tENS5_IJSB_llEEESI_NS5_IJlSB_lEEENS4_8TiledMMAINS4_8MMA_AtomIJNS4_4SM904GMMA26MMA_64x256x16_F32F16F16_SSILNSO_5MajorE1ELSQ_0ELNSO_7ScaleInE1ELSR_1EEEEEENS4_6LayoutISC_NS5_IJNSA_ILi0EEESV_SV_EEEEENS5_IJNS4_10UnderscoreESY_SY_EEEEENS4_13SM90_TMA_LOADENS4_14ComposedLayoutINS4_7SwizzleILi3ELi4ELi3EEENS4_18smem_ptr_flag_bitsILi16EEENSU_INS5_IJSF_NSA_ILi8EEEEEENS5_IJSB_SF_EEEEEEEvNS4_8identityES11_NS12_IS14_S16_NSU_INS5_IJS17_SF_EEENS5_IJSF_SB_EEEEEEEvS1C_EENS_8epilogue10collective6detail29Sm90TmaWarpSpecializedAdapterINS1J_15DefaultEpilogueISI_SK_SK_NS1I_6thread17LinearCombinationISI_Li1EffLNS1N_9ScaleType4KindE0ELNS_15FloatRoundStyleE2ESI_EENS1_15EpilogueDefaultEEEEEvvEEEEvNT_6ParamsE --------------------------
	.section	.nv.constant0._ZN7cutlass13device_kernelINS_4gemm6kernel13GemmUniversalIN4cute5tupleIJiiiiEEENS1_10collective13CollectiveMmaINS1_34MainloopSm90TmaGmmaWarpSpecializedILi5ENS5_IJNS4_1CILi1EEESB_SB_EEENS1_32KernelTmaWarpSpecializedPingpongEEENS5_IJNSA_ILi64EEENSA_ILi256EEESF_EEENS_6half_tENS5_IJSB_llEEESI_NS5_IJlSB_lEEENS4_8TiledMMAINS4_8MMA_AtomIJNS4_4SM904GMMA26MMA_64x256x16_F32F16F16_SSILNSO_5MajorE1ELSQ_0ELNSO_7ScaleInE1ELSR_1EEEEEENS4_6LayoutISC_NS5_IJNSA_ILi0EEESV_SV_EEEEENS5_IJNS4_10UnderscoreESY_SY_EEEEENS4_13SM90_TMA_LOADENS4_14ComposedLayoutINS4_7SwizzleILi3ELi4ELi3EEENS4_18smem_ptr_flag_bitsILi16EEENSU_INS5_IJSF_NSA_ILi8EEEEEENS5_IJSB_SF_EEEEEEEvNS4_8identityES11_NS12_IS14_S16_NSU_INS5_IJS17_SF_EEENS5_IJSF_SB_EEEEEEEvS1C_EENS_8epilogue10collective6detail29Sm90TmaWarpSpecializedAdapterINS1J_15DefaultEpilogueISI_SK_SK_NS1I_6thread17LinearCombinationISI_Li1EffLNS1N_9ScaleType4KindE0ELNS_15FloatRoundStyleE2ESI_EENS1_15EpilogueDefaultEEEEEvvEEEEvNT_6ParamsE,"a",@progbits
	.sectionflags	@""
	.align	4
.nv.constant0._ZN7cutlass13device_kernelINS_4gemm6kernel13GemmUniversalIN4cute5tupleIJiiiiEEENS1_10collective13CollectiveMmaINS1_34MainloopSm90TmaGmmaWarpSpecializedILi5ENS5_IJNS4_1CILi1EEESB_SB_EEENS1_32KernelTmaWarpSpecializedPingpongEEENS5_IJNSA_ILi64EEENSA_ILi256EEESF_EEENS_6half_tENS5_IJSB_llEEESI_NS5_IJlSB_lEEENS4_8TiledMMAINS4_8MMA_AtomIJNS4_4SM904GMMA26MMA_64x256x16_F32F16F16_SSILNSO_5MajorE1ELSQ_0ELNSO_7ScaleInE1ELSR_1EEEEEENS4_6LayoutISC_NS5_IJNSA_ILi0EEESV_SV_EEEEENS5_IJNS4_10UnderscoreESY_SY_EEEEENS4_13SM90_TMA_LOADENS4_14ComposedLayoutINS4_7SwizzleILi3ELi4ELi3EEENS4_18smem_ptr_flag_bitsILi16EEENSU_INS5_IJSF_NSA_ILi8EEEEEENS5_IJSB_SF_EEEEEEEvNS4_8identityES11_NS12_IS14_S16_NSU_INS5_IJS17_SF_EEENS5_IJSF_SB_EEEEEEEvS1C_EENS_8epilogue10collective6detail29Sm90TmaWarpSpecializedAdapterINS1J_15DefaultEpilogueISI_SK_SK_NS1I_6thread17LinearCombinationISI_Li1EffLNS1N_9ScaleType4KindE0ELNS_15FloatRoundStyleE2ESI_EENS1_15EpilogueDefaultEEEEEvvEEEEvNT_6ParamsE:
	.zero		1664


//--------------------- SYMBOLS --------------------------

	.type		.nv.reservedSmem.offset0,@object
	.size		.nv.reservedSmem.offset0,0x4
	.type		__assertfail,@function
